	.target	sm_90a

	.elftype	@"ET_EXEC"


//--------------------- .note.nv.tkinfo           --------------------------
	.section	.note.nv.tkinfo,"",@"SHT_NOTE"
	.sectionflags	@"SHF_NOTE_NV_TKINFO"
	.tkinfo
        /*0018*/ 	.word	0x00000002
        /*0030*/ 	.string	""
        /*0030*/ 	.string	"ptxas"
        /*0030*/ 	.string	"Cuda compilation tools, release 13.0, V13.0.88"
        /*0030*/ 	.string	"Build cuda_13.0.r13.0/compiler.36424714_0"
        /*0030*/ 	.string	"-arch sm_90a -m 64 "



//--------------------- .note.nv.cuinfo           --------------------------
	.section	.note.nv.cuinfo,"",@"SHT_NOTE"
	.sectionflags	@"SHF_NOTE_NV_CUINFO"
        /*0018*/ 	.short	0x0002
        /*001a*/ 	.short	0x005a
        /*001c*/ 	.short	0x0082
	.zero		2


//--------------------- .nv.info                  --------------------------
	.section	.nv.info,"",@"SHT_CUDA_INFO"
	.align	4


	//----- nvinfo : EIATTR_REGCOUNT
	.align		4
        /*0000*/ 	.byte	0x04, 0x2f
        /*0002*/ 	.short	(.L_15 - .L_14)
	.align		4
.L_14:
        /*0004*/ 	.word	index@(_ZN7cutlass13device_kernelINS_4gemm6kernel13GemmUniversalIN4cute5tupleIJiiiiEEENS1_10collective13CollectiveMmaINS1_34MainloopSm90TmaGmmaWarpSpecializedILi11ENS5_IJNS4_1CILi2EEENSA_ILi1EEESC_EEENS1_32KernelTmaWarpSpecializedPingpongEEENS5_IJNSA_ILi64EEENSA_ILi256EEESG_EEEaNS5_IJlSC_lEEEaSJ_NS4_8TiledMMAINS4_8MMA_AtomIJNS4_4SM904GMMA27MMA_64x256x32_S32S8S8_SS_TNEEEENS4_6LayoutINS5_IJSC_SC_SC_EEENS5_IJNSA_ILi0EEESS_SS_EEEEENS5_IJNS4_10UnderscoreESV_SV_EEEEENS4_13SM90_TMA_LOADENS4_14ComposedLayoutINS4_7SwizzleILi2ELi4ELi3EEENS4_18smem_ptr_flag_bitsILi8EEENSQ_INS5_IJNSA_ILi8EEESG_EEENS5_IJSG_SC_EEEEEEEvNS4_8identityENS4_23SM90_TMA_LOAD_MULTICASTES18_vS19_EENS_8epilogue10collective6detail29Sm90TmaWarpSpecializedAdapterINS1D_15DefaultEpilogueIaSJ_SJ_NS1C_6thread17LinearCombinationIaLi1EiiLNS1H_9ScaleType4KindE0ELNS_15FloatRoundStyleE2EaEENS1_15EpilogueDefaultEEEEEvvEEEEvNT_6ParamsE)
        /*0008*/ 	.word	0x000000a8


	//----- nvinfo : EIATTR_FRAME_SIZE
	.align		4
.L_15:
        /*000c*/ 	.byte	0x04, 0x11
        /*000e*/ 	.short	(.L_17 - .L_16)
	.align		4
.L_16:
        /*0010*/ 	.word	index@(_ZN7cutlass13device_kernelINS_4gemm6kernel13GemmUniversalIN4cute5tupleIJiiiiEEENS1_10collective13CollectiveMmaINS1_34MainloopSm90TmaGmmaWarpSpecializedILi11ENS5_IJNS4_1CILi2EEENSA_ILi1EEESC_EEENS1_32KernelTmaWarpSpecializedPingpongEEENS5_IJNSA_ILi64EEENSA_ILi256EEESG_EEEaNS5_IJlSC_lEEEaSJ_NS4_8TiledMMAINS4_8MMA_AtomIJNS4_4SM904GMMA27MMA_64x256x32_S32S8S8_SS_TNEEEENS4_6LayoutINS5_IJSC_SC_SC_EEENS5_IJNSA_ILi0EEESS_SS_EEEEENS5_IJNS4_10UnderscoreESV_SV_EEEEENS4_13SM90_TMA_LOADENS4_14ComposedLayoutINS4_7SwizzleILi2ELi4ELi3EEENS4_18smem_ptr_flag_bitsILi8EEENSQ_INS5_IJNSA_ILi8EEESG_EEENS5_IJSG_SC_EEEEEEEvNS4_8identityENS4_23SM90_TMA_LOAD_MULTICASTES18_vS19_EENS_8epilogue10collective6detail29Sm90TmaWarpSpecializedAdapterINS1D_15DefaultEpilogueIaSJ_SJ_NS1C_6thread17LinearCombinationIaLi1EiiLNS1H_9ScaleType4KindE0ELNS_15FloatRoundStyleE2EaEENS1_15EpilogueDefaultEEEEEvvEEEEvNT_6ParamsE)
        /*0014*/ 	.word	0x00000008


	//----- nvinfo : EIATTR_MIN_STACK_SIZE
	.align		4
.L_17:
        /*0018*/ 	.byte	0x04, 0x12
        /*001a*/ 	.short	(.L_19 - .L_18)
	.align		4
.L_18:
        /*001c*/ 	.word	index@(_ZN7cutlass13device_kernelINS_4gemm6kernel13GemmUniversalIN4cute5tupleIJiiiiEEENS1_10collective13CollectiveMmaINS1_34MainloopSm90TmaGmmaWarpSpecializedILi11ENS5_IJNS4_1CILi2EEENSA_ILi1EEESC_EEENS1_32KernelTmaWarpSpecializedPingpongEEENS5_IJNSA_ILi64EEENSA_ILi256EEESG_EEEaNS5_IJlSC_lEEEaSJ_NS4_8TiledMMAINS4_8MMA_AtomIJNS4_4SM904GMMA27MMA_64x256x32_S32S8S8_SS_TNEEEENS4_6LayoutINS5_IJSC_SC_SC_EEENS5_IJNSA_ILi0EEESS_SS_EEEEENS5_IJNS4_10UnderscoreESV_SV_EEEEENS4_13SM90_TMA_LOADENS4_14ComposedLayoutINS4_7SwizzleILi2ELi4ELi3EEENS4_18smem_ptr_flag_bitsILi8EEENSQ_INS5_IJNSA_ILi8EEESG_EEENS5_IJSG_SC_EEEEEEEvNS4_8identityENS4_23SM90_TMA_LOAD_MULTICASTES18_vS19_EENS_8epilogue10collective6detail29Sm90TmaWarpSpecializedAdapterINS1D_15DefaultEpilogueIaSJ_SJ_NS1C_6thread17LinearCombinationIaLi1EiiLNS1H_9ScaleType4KindE0ELNS_15FloatRoundStyleE2EaEENS1_15EpilogueDefaultEEEEEvvEEEEvNT_6ParamsE)
        /*0020*/ 	.word	0x00000008
.L_19:


//--------------------- .nv.compat                --------------------------
	.section	.nv.compat,"",@"SHT_CUDA_COMPAT_INFO"
	.align	4
        /*0000*/ 	.byte	0x02, 0x09, 0x01, 0x00, 0x02, 0x02, 0x04, 0x00, 0x02, 0x05, 0x05, 0x00, 0x03, 0x07, 0x01, 0x01
        /*0010*/ 	.byte	0x02, 0x03, 0x01, 0x00, 0x02, 0x06, 0x01, 0x00, 0x04, 0x0b, 0x08, 0x00, 0x00, 0x00, 0x00, 0x00
        /*0020*/ 	.byte	0x00, 0x00, 0x00, 0x00


//--------------------- .nv.info._ZN7cutlass13device_kernelINS_4gemm6kernel13GemmUniversalIN4cute5tupleIJiiiiEEENS1_10collective13CollectiveMmaINS1_34MainloopSm90TmaGmmaWarpSpecializedILi11ENS5_IJNS4_1CILi2EEENSA_ILi1EEESC_EEENS1_32KernelTmaWarpSpecializedPingpongEEENS5_IJNSA_ILi64EEENSA_ILi256EEESG_EEEaNS5_IJlSC_lEEEaSJ_NS4_8TiledMMAINS4_8MMA_AtomIJNS4_4SM904GMMA27MMA_64x256x32_S32S8S8_SS_TNEEEENS4_6LayoutINS5_IJSC_SC_SC_EEENS5_IJNSA_ILi0EEESS_SS_EEEEENS5_IJNS4_10UnderscoreESV_SV_EEEEENS4_13SM90_TMA_LOADENS4_14ComposedLayoutINS4_7SwizzleILi2ELi4ELi3EEENS4_18smem_ptr_flag_bitsILi8EEENSQ_INS5_IJNSA_ILi8EEESG_EEENS5_IJSG_SC_EEEEEEEvNS4_8identityENS4_23SM90_TMA_LOAD_MULTICASTES18_vS19_EENS_8epilogue10collective6detail29Sm90TmaWarpSpecializedAdapterINS1D_15DefaultEpilogueIaSJ_SJ_NS1C_6thread17LinearCombinationIaLi1EiiLNS1H_9ScaleType4KindE0ELNS_15FloatRoundStyleE2EaEENS1_15EpilogueDefaultEEEEEvvEEEEvNT_6ParamsE --------------------------
	.section	.nv.info._ZN7cutlass13device_kernelINS_4gemm6kernel13GemmUniversalIN4cute5tupleIJiiiiEEENS1_10collective13CollectiveMmaINS1_34MainloopSm90TmaGmmaWarpSpecializedILi11ENS5_IJNS4_1CILi2EEENSA_ILi1EEESC_EEENS1_32KernelTmaWarpSpecializedPingpongEEENS5_IJNSA_ILi64EEENSA_ILi256EEESG_EEEaNS5_IJlSC_lEEEaSJ_NS4_8TiledMMAINS4_8MMA_AtomIJNS4_4SM904GMMA27MMA_64x256x32_S32S8S8_SS_TNEEEENS4_6LayoutINS5_IJSC_SC_SC_EEENS5_IJNSA_ILi0EEESS_SS_EEEEENS5_IJNS4_10UnderscoreESV_SV_EEEEENS4_13SM90_TMA_LOADENS4_14ComposedLayoutINS4_7SwizzleILi2ELi4ELi3EEENS4_18smem_ptr_flag_bitsILi8EEENSQ_INS5_IJNSA_ILi8EEESG_EEENS5_IJSG_SC_EEEEEEEvNS4_8identityENS4_23SM90_TMA_LOAD_MULTICASTES18_vS19_EENS_8epilogue10collective6detail29Sm90TmaWarpSpecializedAdapterINS1D_15DefaultEpilogueIaSJ_SJ_NS1C_6thread17LinearCombinationIaLi1EiiLNS1H_9ScaleType4KindE0ELNS_15FloatRoundStyleE2EaEENS1_15EpilogueDefaultEEEEEvvEEEEvNT_6ParamsE,"",@"SHT_CUDA_INFO"
	.sectionflags	@""
	.align	4


	//----- nvinfo : EIATTR_CUDA_API_VERSION
	.align		4
        /*0000*/ 	.byte	0x04, 0x37
        /*0002*/ 	.short	(.L_21 - .L_20)
.L_20:
        /*0004*/ 	.word	0x00000082


	//----- nvinfo : EIATTR_KPARAM_INFO
	.align		4
.L_21:
        /*0008*/ 	.byte	0x04, 0x17
        /*000a*/ 	.short	(.L_23 - .L_22)
.L_22:
        /*000c*/ 	.word	0x00000000
        /*0010*/ 	.short	0x0000
        /*0012*/ 	.short	0x0070
        /*0014*/ 	.byte	0x00, 0xf0, 0x01, 0x10


	//----- nvinfo : EIATTR_SPARSE_MMA_MASK
	.align		4
.L_23:
        /*0018*/ 	.byte	0x03, 0x50
        /*001a*/ 	.short	0x0000


	//----- nvinfo : EIATTR_MAXREG_COUNT
	.align		4
        /*001c*/ 	.byte	0x03, 0x1b
        /*001e*/ 	.short	0x00a8


	//----- nvinfo : EIATTR_NUM_BARRIERS
	.align		4
        /*0020*/ 	.byte	0x02, 0x4c
        /*0022*/ 	.byte	0x01
	.zero		1


	//----- nvinfo : EIATTR_EXTERNS
	.align		4
        /*0024*/ 	.byte	0x04, 0x0f
        /*0026*/ 	.short	(.L_25 - .L_24)


	//   ....[0]....
	.align		4
.L_24:
        /*0028*/ 	.word	index@(__assertfail)


	//----- nvinfo : EIATTR_ANNOTATIONS
	.align		4
.L_25:
        /*002c*/ 	.byte	0x04, 0x55
        /*002e*/ 	.short	(.L_27 - .L_26)


	//   ....[0]....
.L_26:
        /*0030*/ 	.word	0x00000001
        /*0034*/ 	.byte	0xc0, 0x0e, 0x00, 0x00, 0x01, 0x00, 0x00, 0x00, 0xb0, 0x84, 0x00, 0x00, 0x01, 0x00, 0x00, 0x00
        /*0044*/ 	.byte	0x40, 0x91, 0x00, 0x00


	//----- nvinfo : EIATTR_MERCURY_ISA_VERSION
	.align		4
.L_27:
        /*0048*/ 	.byte	0x03, 0x5f
        /*004a*/ 	.short	0x0101


	//----- nvinfo : EIATTR_INT_WARP_WIDE_INSTR_OFFSETS
	.align		4
        /*004c*/ 	.byte	0x04, 0x31
        /*004e*/ 	.short	(.L_29 - .L_28)


	//   ....[0]....
.L_28:
        /*0050*/ 	.word	0x00000620


	//   ....[1]....
        /*0054*/ 	.word	0x000006a0


	//   ....[2]....
        /*0058*/ 	.word	0x000007a0


	//   ....[3]....
        /*005c*/ 	.word	0x000007b0


	//   ....[4]....
        /*0060*/ 	.word	0x000007d0


	//   ....[5]....
        /*0064*/ 	.word	0x00000870


	//   ....[6]....
        /*0068*/ 	.word	0x00000880


	//   ....[7]....
        /*006c*/ 	.word	0x000008d0


	//   ....[8]....
        /*0070*/ 	.word	0x00001f30


	//----- nvinfo : EIATTR_COOP_GROUP_MASK_REGIDS
	.align		4
.L_29:
        /*0074*/ 	.byte	0x04, 0x29
        /*0076*/ 	.short	(.L_31 - .L_30)


	//   ....[0]....
.L_30:
        /*0078*/ 	.word	0xffffffff


	//   ....[1]....
        /*007c*/ 	.word	0xffffffff


	//   ....[2]....
        /*0080*/ 	.word	0xffffffff


	//   ....[3]....
        /*0084*/ 	.word	0xffffffff


	//   ....[4]....
        /*0088*/ 	.word	0xffffffff


	//   ....[5]....
        /*008c*/ 	.word	0xffffffff


	//   ....[6]....
        /*0090*/ 	.word	0xffffffff


	//----- nvinfo : EIATTR_COOP_GROUP_INSTR_OFFSETS
	.align		4
.L_31:
        /*0094*/ 	.byte	0x04, 0x28
        /*0096*/ 	.short	(.L_33 - .L_32)


	//   ....[0]....
.L_32:
        /*0098*/ 	.word	0x00000070


	//   ....[1]....
        /*009c*/ 	.word	0x00000080


	//   ....[2]....
        /*00a0*/ 	.word	0x00000140


	//   ....[3]....
        /*00a4*/ 	.word	0x00000400


	//   ....[4]....
        /*00a8*/ 	.word	0x00000440


	//   ....[5]....
        /*00ac*/ 	.word	0x000008c0


	//   ....[6]....
        /*00b0*/ 	.word	0x00000a60


	//----- nvinfo : EIATTR_REG_RECONFIG
	.align		4
.L_33:
        /*00b4*/ 	.byte	0x01, 0x54
	.zero		2


	//----- nvinfo : EIATTR_SYSCALL_OFFSETS
	.align		4
        /*00b8*/ 	.byte	0x04, 0x46
        /*00ba*/ 	.short	(.L_35 - .L_34)


	//   ....[0]....
.L_34:
        /*00bc*/ 	.word	0x000018e0


	//----- nvinfo : EIATTR_MBARRIER_INSTR_OFFSETS
	.align		4
.L_35:
        /*00c0*/ 	.byte	0x04, 0x39
        /*00c2*/ 	.short	(.L_37 - .L_36)


	//   ....[0]....
.L_36:
        /*00c4*/ 	.word	0x00000280
        /*00c8*/ 	.word	0x000000ff
        /*00cc*/ 	.word	0x00000000
        /*00d0*/ 	.short	0x0100
        /*00d2*/ 	.byte	0x08
	.zero		1


	//   ....[1]....
        /*00d4*/ 	.word	0x00000290
        /*00d8*/ 	.word	0x000000ff
        /*00dc*/ 	.word	0x00000058
        /*00e0*/ 	.short	0x0100
        /*00e2*/ 	.byte	0x08
	.zero		1


	//   ....[2]....
        /*00e4*/ 	.word	0x000002a0
        /*00e8*/ 	.word	0x000000ff
        /*00ec*/ 	.word	0x00000008
        /*00f0*/ 	.short	0x0100
        /*00f2*/ 	.byte	0x08
	.zero		1


	//   ....[3]....
        /*00f4*/ 	.word	0x000002b0
        /*00f8*/ 	.word	0x000000ff
        /*00fc*/ 	.word	0x00000060
        /*0100*/ 	.short	0x0100
        /*0102*/ 	.byte	0x08
	.zero		1


	//   ....[4]....
        /*0104*/ 	.word	0x000002c0
        /*0108*/ 	.word	0x000000ff
        /*010c*/ 	.word	0x00000010
        /*0110*/ 	.short	0x0100
        /*0112*/ 	.byte	0x08
	.zero		1


	//   ....[5]....
        /*0114*/ 	.word	0x000002d0
        /*0118*/ 	.word	0x000000ff
        /*011c*/ 	.word	0x00000068
        /*0120*/ 	.short	0x0100
        /*0122*/ 	.byte	0x08
	.zero		1


	//   ....[6]....
        /*0124*/ 	.word	0x000002e0
        /*0128*/ 	.word	0x000000ff
        /*012c*/ 	.word	0x00000018
        /*0130*/ 	.short	0x0100
        /*0132*/ 	.byte	0x08
	.zero		1


	//   ....[7]....
        /*0134*/ 	.word	0x000002f0
        /*0138*/ 	.word	0x000000ff
        /*013c*/ 	.word	0x00000070
        /*0140*/ 	.short	0x0100
        /*0142*/ 	.byte	0x08
	.zero		1


	//   ....[8]....
        /*0144*/ 	.word	0x00000300
        /*0148*/ 	.word	0x000000ff
        /*014c*/ 	.word	0x00000020
        /*0150*/ 	.short	0x0100
        /*0152*/ 	.byte	0x08
	.zero		1


	//   ....[9]....
        /*0154*/ 	.word	0x00000310
        /*0158*/ 	.word	0x000000ff
        /*015c*/ 	.word	0x00000078
        /*0160*/ 	.short	0x0100
        /*0162*/ 	.byte	0x08
	.zero		1


	//   ....[10]....
        /*0164*/ 	.word	0x00000320
        /*0168*/ 	.word	0x000000ff
        /*016c*/ 	.word	0x00000028
        /*0170*/ 	.short	0x0100
        /*0172*/ 	.byte	0x08
	.zero		1


	//   ....[11]....
        /*0174*/ 	.word	0x00000330
        /*0178*/ 	.word	0x000000ff
        /*017c*/ 	.word	0x00000080
        /*0180*/ 	.short	0x0100
        /*0182*/ 	.byte	0x08
	.zero		1


	//   ....[12]....
        /*0184*/ 	.word	0x00000340
        /*0188*/ 	.word	0x000000ff
        /*018c*/ 	.word	0x00000030
        /*0190*/ 	.short	0x0100
        /*0192*/ 	.byte	0x08
	.zero		1


	//   ....[13]....
        /*0194*/ 	.word	0x00000350
        /*0198*/ 	.word	0x000000ff
        /*019c*/ 	.word	0x00000088
        /*01a0*/ 	.short	0x0100
        /*01a2*/ 	.byte	0x08
	.zero		1


	//   ....[14]....
        /*01a4*/ 	.word	0x00000360
        /*01a8*/ 	.word	0x000000ff
        /*01ac*/ 	.word	0x00000038
        /*01b0*/ 	.short	0x0100
        /*01b2*/ 	.byte	0x08
	.zero		1


	//   ....[15]....
        /*01b4*/ 	.word	0x00000370
        /*01b8*/ 	.word	0x000000ff
        /*01bc*/ 	.word	0x00000090
        /*01c0*/ 	.short	0x0100
        /*01c2*/ 	.byte	0x08
	.zero		1


	//   ....[16]....
        /*01c4*/ 	.word	0x00000380
        /*01c8*/ 	.word	0x000000ff
        /*01cc*/ 	.word	0x00000040
        /*01d0*/ 	.short	0x0100
        /*01d2*/ 	.byte	0x08
	.zero		1


	//   ....[17]....
        /*01d4*/ 	.word	0x00000390
        /*01d8*/ 	.word	0x000000ff
        /*01dc*/ 	.word	0x00000098
        /*01e0*/ 	.short	0x0100
        /*01e2*/ 	.byte	0x08
	.zero		1


	//   ....[18]....
        /*01e4*/ 	.word	0x000003a0
        /*01e8*/ 	.word	0x000000ff
        /*01ec*/ 	.word	0x00000048
        /*01f0*/ 	.short	0x0100
        /*01f2*/ 	.byte	0x08
	.zero		1


	//   ....[19]....
        /*01f4*/ 	.word	0x000003b0
        /*01f8*/ 	.word	0x000000ff
        /*01fc*/ 	.word	0x000000a0
        /*0200*/ 	.short	0x0100
        /*0202*/ 	.byte	0x08
	.zero		1


	//   ....[20]....
        /*0204*/ 	.word	0x000003c0
        /*0208*/ 	.word	0x000000ff
        /*020c*/ 	.word	0x00000050
        /*0210*/ 	.short	0x0100
        /*0212*/ 	.byte	0x08
	.zero		1


	//   ....[21]....
        /*0214*/ 	.word	0x000003d0
        /*0218*/ 	.word	0x000000ff
        /*021c*/ 	.word	0x000000a8
        /*0220*/ 	.short	0x0100
        /*0222*/ 	.byte	0x08
	.zero		1


	//   ....[22]....
        /*0224*/ 	.word	0x00000900
        /*0228*/ 	.word	0x000000ff
        /*022c*/ 	.word	0x000000e0
        /*0230*/ 	.short	0x0100
        /*0232*/ 	.byte	0x08
	.zero		1


	//   ....[23]....
        /*0234*/ 	.word	0x00000990
        /*0238*/ 	.word	0x000000ff
        /*023c*/ 	.word	0x000000e8
        /*0240*/ 	.short	0x0100
        /*0242*/ 	.byte	0x08
	.zero		1


	//   ....[24]....
        /*0244*/ 	.word	0x000009e0
        /*0248*/ 	.word	0x000000ff
        /*024c*/ 	.word	0x000000c0
        /*0250*/ 	.short	0x0100
        /*0252*/ 	.byte	0x09
	.zero		1


	//   ....[25]....
        /*0254*/ 	.word	0x000009f0
        /*0258*/ 	.word	0x000000ff
        /*025c*/ 	.word	0x000000c8
        /*0260*/ 	.short	0x0100
        /*0262*/ 	.byte	0x09
	.zero		1


	//   ....[26]....
        /*0264*/ 	.word	0x00000a00
        /*0268*/ 	.word	0x000000ff
        /*026c*/ 	.word	0x000000d0
        /*0270*/ 	.short	0x0100
        /*0272*/ 	.byte	0x09
	.zero		1


	//   ....[27]....
        /*0274*/ 	.word	0x00000a10
        /*0278*/ 	.word	0x000000ff
        /*027c*/ 	.word	0x000000d8
        /*0280*/ 	.short	0x0100
        /*0282*/ 	.byte	0x09
	.zero		1


	//   ....[28]....
        /*0284*/ 	.word	0x000017c0
        /*0288*/ 	.word	0x0000009f
        /*028c*/ 	.word	0x00000000
        /*0290*/ 	.short	0x010a
        /*0292*/ 	.byte	0x2a
	.zero		1


	//   ....[29]....
        /*0294*/ 	.word	0x00001970
        /*0298*/ 	.word	0x00000003
        /*029c*/ 	.word	0x00000000
        /*02a0*/ 	.short	0x010a
        /*02a2*/ 	.byte	0x3f
	.zero		1


	//   ....[30]....
        /*02a4*/ 	.word	0x000019d0
        /*02a8*/ 	.word	0x00000003
        /*02ac*/ 	.word	0x00000000
        /*02b0*/ 	.short	0x010a
        /*02b2*/ 	.byte	0x3f
	.zero		1


	//   ....[31]....
        /*02b4*/ 	.word	0x00001c30
        /*02b8*/ 	.word	0x000000ff
        /*02bc*/ 	.word	0x00000000
        /*02c0*/ 	.short	0x010a
        /*02c2*/ 	.byte	0x04
	.zero		1


	//   ....[32]....
        /*02c4*/ 	.word	0x00001c70
        /*02c8*/ 	.word	0x000000ff
        /*02cc*/ 	.word	0x00000000
        /*02d0*/ 	.short	0x010a
        /*02d2*/ 	.byte	0x04
	.zero		1


	//   ....[33]....
        /*02d4*/ 	.word	0x00001dd0
        /*02d8*/ 	.word	0x00000004
        /*02dc*/ 	.word	0x00000000
        /*02e0*/ 	.short	0x0101
        /*02e2*/ 	.byte	0x3f
	.zero		1


	//   ....[34]....
        /*02e4*/ 	.word	0x00001ed0
        /*02e8*/ 	.word	0x000000a0
        /*02ec*/ 	.word	0x00000000
        /*02f0*/ 	.short	0x0101
        /*02f2*/ 	.byte	0x2d
	.zero		1


	//   ....[35]....
        /*02f4*/ 	.word	0x00001fd0
        /*02f8*/ 	.word	0x00000000
        /*02fc*/ 	.word	0x00000000
        /*0300*/ 	.short	0x0101
        /*0302*/ 	.byte	0x3f
	.zero		1


	//   ....[36]....
        /*0304*/ 	.word	0x00002090
        /*0308*/ 	.word	0x0000009f
        /*030c*/ 	.word	0x00000010
        /*0310*/ 	.short	0x010a
        /*0312*/ 	.byte	0x2a
	.zero		1


	//   ....[37]....
        /*0314*/ 	.word	0x000084d0
        /*0318*/ 	.word	0x000000a2
        /*031c*/ 	.word	0x00000000
        /*0320*/ 	.short	0x0101
        /*0322*/ 	.byte	0x2d
	.zero		1


	//   ....[38]....
        /*0324*/ 	.word	0x00008e90
        /*0328*/ 	.word	0x0000000c
        /*032c*/ 	.word	0x00000058
        /*0330*/ 	.short	0x010a
        /*0332*/ 	.byte	0x3f
	.zero		1


	//   ....[39]....
        /*0334*/ 	.word	0x00009250
        /*0338*/ 	.word	0x00000004
        /*033c*/ 	.word	0x000000e8
        /*0340*/ 	.short	0x0101
        /*0342*/ 	.byte	0x3f
	.zero		1


	//   ....[40]....
        /*0344*/ 	.word	0x000099e0
        /*0348*/ 	.word	0x00000007
        /*034c*/ 	.word	0x00000000
        /*0350*/ 	.short	0x010a
        /*0352*/ 	.byte	0x3f
	.zero		1


	//   ....[41]....
        /*0354*/ 	.word	0x00009a60
        /*0358*/ 	.word	0x00000009
        /*035c*/ 	.word	0x00000000
        /*0360*/ 	.short	0x010a
        /*0362*/ 	.byte	0x3f
	.zero		1


	//   ....[42]....
        /*0364*/ 	.word	0x00009af0
        /*0368*/ 	.word	0x00000006
        /*036c*/ 	.word	0x00000000
        /*0370*/ 	.short	0x010a
        /*0372*/ 	.byte	0x3f
	.zero		1


	//   ....[43]....
        /*0374*/ 	.word	0x00009b80
        /*0378*/ 	.word	0x00000009
        /*037c*/ 	.word	0x00000000
        /*0380*/ 	.short	0x010a
        /*0382*/ 	.byte	0x3f
	.zero		1


	//   ....[44]....
        /*0384*/ 	.word	0x00009c10
        /*0388*/ 	.word	0x00000006
        /*038c*/ 	.word	0x00000000
        /*0390*/ 	.short	0x010a
        /*0392*/ 	.byte	0x3f
	.zero		1


	//   ....[45]....
        /*0394*/ 	.word	0x00009ca0
        /*0398*/ 	.word	0x00000009
        /*039c*/ 	.word	0x00000000
        /*03a0*/ 	.short	0x010a
        /*03a2*/ 	.byte	0x3f
	.zero		1


	//   ....[46]....
        /*03a4*/ 	.word	0x00009d30
        /*03a8*/ 	.word	0x00000006
        /*03ac*/ 	.word	0x00000000
        /*03b0*/ 	.short	0x010a
        /*03b2*/ 	.byte	0x3f
	.zero		1


	//   ....[47]....
        /*03b4*/ 	.word	0x00009dc0
        /*03b8*/ 	.word	0x00000009
        /*03bc*/ 	.word	0x00000000
        /*03c0*/ 	.short	0x010a
        /*03c2*/ 	.byte	0x3f
	.zero		1


	//   ....[48]....
        /*03c4*/ 	.word	0x00009e50
        /*03c8*/ 	.word	0x00000006
        /*03cc*/ 	.word	0x00000000
        /*03d0*/ 	.short	0x010a
        /*03d2*/ 	.byte	0x3f
	.zero		1


	//   ....[49]....
        /*03d4*/ 	.word	0x00009ee0
        /*03d8*/ 	.word	0x00000009
        /*03dc*/ 	.word	0x00000000
        /*03e0*/ 	.short	0x010a
        /*03e2*/ 	.byte	0x3f
	.zero		1


	//   ....[50]....
        /*03e4*/ 	.word	0x00009f70
        /*03e8*/ 	.word	0x00000003
        /*03ec*/ 	.word	0x00000000
        /*03f0*/ 	.short	0x010a
        /*03f2*/ 	.byte	0x3f
	.zero		1


	//   ....[51]....
        /*03f4*/ 	.word	0x00009fd0
        /*03f8*/ 	.word	0x000000a1
        /*03fc*/ 	.word	0x00000000
        /*0400*/ 	.short	0x010a
        /*0402*/ 	.byte	0x3f
	.zero		1


	//   ....[52]....
        /*0404*/ 	.word	0x0000a020
        /*0408*/ 	.word	0x00000003
        /*040c*/ 	.word	0x00000000
        /*0410*/ 	.short	0x010a
        /*0412*/ 	.byte	0x3f
	.zero		1


	//   ....[53]....
        /*0414*/ 	.word	0x0000a080
        /*0418*/ 	.word	0x00000005
        /*041c*/ 	.word	0x00000000
        /*0420*/ 	.short	0x010a
        /*0422*/ 	.byte	0x3f
	.zero		1


	//   ....[54]....
        /*0424*/ 	.word	0x0000a0d0
        /*0428*/ 	.word	0x000000a1
        /*042c*/ 	.word	0x00000010
        /*0430*/ 	.short	0x010a
        /*0432*/ 	.byte	0x3f
	.zero		1


	//   ....[55]....
        /*0434*/ 	.word	0x0000a1a0
        /*0438*/ 	.word	0x0000000c
        /*043c*/ 	.word	0x00000058
        /*0440*/ 	.short	0x010a
        /*0442*/ 	.byte	0x3f
	.zero		1


	//   ....[56]....
        /*0444*/ 	.word	0x0000a270
        /*0448*/ 	.word	0x00000007
        /*044c*/ 	.word	0x00000000
        /*0450*/ 	.short	0x010a
        /*0452*/ 	.byte	0x3f
	.zero		1


	//   ....[57]....
        /*0454*/ 	.word	0x0000a2c0
        /*0458*/ 	.word	0x00000009
        /*045c*/ 	.word	0x00000000
        /*0460*/ 	.short	0x010a
        /*0462*/ 	.byte	0x3f
	.zero		1


	//   ....[58]....
        /*0464*/ 	.word	0x0000a310
        /*0468*/ 	.word	0x00000006
        /*046c*/ 	.word	0x00000000
        /*0470*/ 	.short	0x010a
        /*0472*/ 	.byte	0x3f
	.zero		1


	//   ....[59]....
        /*0474*/ 	.word	0x0000a360
        /*0478*/ 	.word	0x00000009
        /*047c*/ 	.word	0x00000000
        /*0480*/ 	.short	0x010a
        /*0482*/ 	.byte	0x3f
	.zero		1


	//   ....[60]....
        /*0484*/ 	.word	0x0000a3b0
        /*0488*/ 	.word	0x00000006
        /*048c*/ 	.word	0x00000000
        /*0490*/ 	.short	0x010a
        /*0492*/ 	.byte	0x3f
	.zero		1


	//   ....[61]....
        /*0494*/ 	.word	0x0000a400
        /*0498*/ 	.word	0x00000009
        /*049c*/ 	.word	0x00000000
        /*04a0*/ 	.short	0x010a
        /*04a2*/ 	.byte	0x3f
	.zero		1


	//   ....[62]....
        /*04a4*/ 	.word	0x0000a450
        /*04a8*/ 	.word	0x00000006
        /*04ac*/ 	.word	0x00000000
        /*04b0*/ 	.short	0x010a
        /*04b2*/ 	.byte	0x3f
	.zero		1


	//   ....[63]....
        /*04b4*/ 	.word	0x0000a4a0
        /*04b8*/ 	.word	0x00000009
        /*04bc*/ 	.word	0x00000000
        /*04c0*/ 	.short	0x010a
        /*04c2*/ 	.byte	0x3f
	.zero		1


	//   ....[64]....
        /*04c4*/ 	.word	0x0000a4f0
        /*04c8*/ 	.word	0x00000006
        /*04cc*/ 	.word	0x00000000
        /*04d0*/ 	.short	0x010a
        /*04d2*/ 	.byte	0x3f
	.zero		1


	//   ....[65]....
        /*04d4*/ 	.word	0x0000a540
        /*04d8*/ 	.word	0x00000009
        /*04dc*/ 	.word	0x00000000
        /*04e0*/ 	.short	0x010a
        /*04e2*/ 	.byte	0x3f
	.zero		1


	//----- nvinfo : EIATTR_NUM_MBARRIERS
	.align		4
.L_37:
        /*04e4*/ 	.byte	0x03, 0x38
        /*04e6*/ 	.short	0x001c


	//----- nvinfo : EIATTR_EXIT_INSTR_OFFSETS
	.align		4
        /*04e8*/ 	.byte	0x04, 0x1c
        /*04ea*/ 	.short	(.L_39 - .L_38)


	//   ....[0]....
.L_38:
        /*04ec*/ 	.word	0x00001500


	//   ....[1]....
        /*04f0*/ 	.word	0x00001560


	//   ....[2]....
        /*04f4*/ 	.word	0x00008b60


	//   ....[3]....
        /*04f8*/ 	.word	0x00008b90


	//   ....[4]....
        /*04fc*/ 	.word	0x00009fc0


	//----- nvinfo : EIATTR_MAX_THREADS
	.align		4
.L_39:
        /*0500*/ 	.byte	0x04, 0x05
        /*0502*/ 	.short	(.L_41 - .L_40)
.L_40:
        /*0504*/ 	.word	0x00000180
        /*0508*/ 	.word	0x00000001
        /*050c*/ 	.word	0x00000001


	//----- nvinfo : EIATTR_CRS_STACK_SIZE
	.align		4
.L_41:
        /*0510*/ 	.byte	0x04, 0x1e
        /*0512*/ 	.short	(.L_43 - .L_42)
.L_42:
        /*0514*/ 	.word	0x00000000


	//----- nvinfo : EIATTR_CBANK_PARAM_SIZE
	.align		4
.L_43:
        /*0518*/ 	.byte	0x03, 0x19
        /*051a*/ 	.short	0x0470


	//----- nvinfo : EIATTR_PARAM_CBANK
	.align		4
        /*051c*/ 	.byte	0x04, 0x0a
        /*051e*/ 	.short	(.L_45 - .L_44)
	.align		4
.L_44:
        /*0520*/ 	.word	index@(.nv.constant0._ZN7cutlass13device_kernelINS_4gemm6kernel13GemmUniversalIN4cute5tupleIJiiiiEEENS1_10collective13CollectiveMmaINS1_34MainloopSm90TmaGmmaWarpSpecializedILi11ENS5_IJNS4_1CILi2EEENSA_ILi1EEESC_EEENS1_32KernelTmaWarpSpecializedPingpongEEENS5_IJNSA_ILi64EEENSA_ILi256EEESG_EEEaNS5_IJlSC_lEEEaSJ_NS4_8TiledMMAINS4_8MMA_AtomIJNS4_4SM904GMMA27MMA_64x256x32_S32S8S8_SS_TNEEEENS4_6LayoutINS5_IJSC_SC_SC_EEENS5_IJNSA_ILi0EEESS_SS_EEEEENS5_IJNS4_10UnderscoreESV_SV_EEEEENS4_13SM90_TMA_LOADENS4_14ComposedLayoutINS4_7SwizzleILi2ELi4ELi3EEENS4_18smem_ptr_flag_bitsILi8EEENSQ_INS5_IJNSA_ILi8EEESG_EEENS5_IJSG_SC_EEEEEEEvNS4_8identityENS4_23SM90_TMA_LOAD_MULTICASTES18_vS19_EENS_8epilogue10collective6detail29Sm90TmaWarpSpecializedAdapterINS1D_15DefaultEpilogueIaSJ_SJ_NS1C_6thread17LinearCombinationIaLi1EiiLNS1H_9ScaleType4KindE0ELNS_15FloatRoundStyleE2EaEENS1_15EpilogueDefaultEEEEEvvEEEEvNT_6ParamsE)
        /*0524*/ 	.short	0x0210
        /*0526*/ 	.short	0x0470


	//----- nvinfo : EIATTR_SW_WAR
	.align		4
.L_45:
        /*0528*/ 	.byte	0x04, 0x36
        /*052a*/ 	.short	(.L_47 - .L_46)
.L_46:
        /*052c*/ 	.word	0x00000008
.L_47:


//--------------------- .nv.callgraph             --------------------------
	.section	.nv.callgraph,"",@"SHT_CUDA_CALLGRAPH"
	.align	4
	.sectionentsize	8
	.align		4
        /*0000*/ 	.word	0x00000000
	.align		4
        /*0004*/ 	.word	0xffffffff
	.align		4
        /*0008*/ 	.word	index@(_ZN7cutlass13device_kernelINS_4gemm6kernel13GemmUniversalIN4cute5tupleIJiiiiEEENS1_10collective13CollectiveMmaINS1_34MainloopSm90TmaGmmaWarpSpecializedILi11ENS5_IJNS4_1CILi2EEENSA_ILi1EEESC_EEENS1_32KernelTmaWarpSpecializedPingpongEEENS5_IJNSA_ILi64EEENSA_ILi256EEESG_EEEaNS5_IJlSC_lEEEaSJ_NS4_8TiledMMAINS4_8MMA_AtomIJNS4_4SM904GMMA27MMA_64x256x32_S32S8S8_SS_TNEEEENS4_6LayoutINS5_IJSC_SC_SC_EEENS5_IJNSA_ILi0EEESS_SS_EEEEENS5_IJNS4_10UnderscoreESV_SV_EEEEENS4_13SM90_TMA_LOADENS4_14ComposedLayoutINS4_7SwizzleILi2ELi4ELi3EEENS4_18smem_ptr_flag_bitsILi8EEENSQ_INS5_IJNSA_ILi8EEESG_EEENS5_IJSG_SC_EEEEEEEvNS4_8identityENS4_23SM90_TMA_LOAD_MULTICASTES18_vS19_EENS_8epilogue10collective6detail29Sm90TmaWarpSpecializedAdapterINS1D_15DefaultEpilogueIaSJ_SJ_NS1C_6thread17LinearCombinationIaLi1EiiLNS1H_9ScaleType4KindE0ELNS_15FloatRoundStyleE2EaEENS1_15EpilogueDefaultEEEEEvvEEEEvNT_6ParamsE)
	.align		4
        /*000c*/ 	.word	index@(__assertfail)
	.align		4
        /*0010*/ 	.word	0x00000000
	.align		4
        /*0014*/ 	.word	0xfffffffe
	.align		4
        /*0018*/ 	.word	0x00000000
	.align		4
        /*001c*/ 	.word	0xfffffffd
	.align		4
        /*0020*/ 	.word	0x00000000
	.align		4
        /*0024*/ 	.word	0xfffffffc


//--------------------- .nv.constant4             --------------------------
	.section	.nv.constant4,"a",@progbits
	.align	8
	.align		8
.nv.constant4:
        /*0000*/ 	.dword	__assertfail
	.align		8
        /*0008*/ 	.dword	__unnamed_1
	.align		8
        /*0010*/ 	.dword	_ZN39_INTERNAL_c838d714_4_k_cu_9d539546_85864cuda3std3__45__cpo5beginE
	.align		8
        /*0018*/ 	.dword	_ZN39_INTERNAL_c838d714_4_k_cu_9d539546_85864cuda3std3__45__cpo3endE
	.align		8
        /*0020*/ 	.dword	_ZN39_INTERNAL_c838d714_4_k_cu_9d539546_85864cuda3std3__45__cpo6cbeginE
	.align		8
        /*0028*/ 	.dword	_ZN39_INTERNAL_c838d714_4_k_cu_9d539546_85864cuda3std3__45__cpo4cendE
	.align		8
        /*0030*/ 	.dword	_ZN39_INTERNAL_c838d714_4_k_cu_9d539546_85864cuda3std3__441_GLOBAL__N__c838d714_4_k_cu_9d539546_85866ignoreE
	.align		8
        /*0038*/ 	.dword	_ZN39_INTERNAL_c838d714_4_k_cu_9d539546_85864cuda3std3__419piecewise_constructE
	.align		8
        /*0040*/ 	.dword	_ZN39_INTERNAL_c838d714_4_k_cu_9d539546_85864cuda3std3__48in_placeE
	.align		8
        /*0048*/ 	.dword	_ZN39_INTERNAL_c838d714_4_k_cu_9d539546_85864cuda3std6ranges3__45__cpo4swapE
	.align		8
        /*0050*/ 	.dword	_ZN39_INTERNAL_c838d714_4_k_cu_9d539546_85864cuda3std6ranges3__45__cpo9iter_moveE
	.align		8
        /*0058*/ 	.dword	_ZN39_INTERNAL_c838d714_4_k_cu_9d539546_85864cute7productE
	.align		8
        /*0060*/ 	.dword	_ZN39_INTERNAL_c838d714_4_k_cu_9d539546_85864cute1_E
	.align		8
        /*0068*/ 	.dword	$str$22
	.align		8
        /*0070*/ 	.dword	$str$23


//--------------------- .text._ZN7cutlass13device_kernelINS_4gemm6kernel13GemmUniversalIN4cute5tupleIJiiiiEEENS1_10collective13CollectiveMmaINS1_34MainloopSm90TmaGmmaWarpSpecializedILi11ENS5_IJNS4_1CILi2EEENSA_ILi1EEESC_EEENS1_32KernelTmaWarpSpecializedPingpongEEENS5_IJNSA_ILi64EEENSA_ILi256EEESG_EEEaNS5_IJlSC_lEEEaSJ_NS4_8TiledMMAINS4_8MMA_AtomIJNS4_4SM904GMMA27MMA_64x256x32_S32S8S8_SS_TNEEEENS4_6LayoutINS5_IJSC_SC_SC_EEENS5_IJNSA_ILi0EEESS_SS_EEEEENS5_IJNS4_10UnderscoreESV_SV_EEEEENS4_13SM90_TMA_LOADENS4_14ComposedLayoutINS4_7SwizzleILi2ELi4ELi3EEENS4_18smem_ptr_flag_bitsILi8EEENSQ_INS5_IJNSA_ILi8EEESG_EEENS5_IJSG_SC_EEEEEEEvNS4_8identityENS4_23SM90_TMA_LOAD_MULTICASTES18_vS19_EENS_8epilogue10collective6detail29Sm90TmaWarpSpecializedAdapterINS1D_15DefaultEpilogueIaSJ_SJ_NS1C_6thread17LinearCombinationIaLi1EiiLNS1H_9ScaleType4KindE0ELNS_15FloatRoundStyleE2EaEENS1_15EpilogueDefaultEEEEEvvEEEEvNT_6ParamsE --------------------------
	.section	.text._ZN7cutlass13device_kernelINS_4gemm6kernel13GemmUniversalIN4cute5tupleIJiiiiEEENS1_10collective13CollectiveMmaINS1_34MainloopSm90TmaGmmaWarpSpecializedILi11ENS5_IJNS4_1CILi2EEENSA_ILi1EEESC_EEENS1_32KernelTmaWarpSpecializedPingpongEEENS5_IJNSA_ILi64EEENSA_ILi256EEESG_EEEaNS5_IJlSC_lEEEaSJ_NS4_8TiledMMAINS4_8MMA_AtomIJNS4_4SM904GMMA27MMA_64x256x32_S32S8S8_SS_TNEEEENS4_6LayoutINS5_IJSC_SC_SC_EEENS5_IJNSA_ILi0EEESS_SS_EEEEENS5_IJNS4_10UnderscoreESV_SV_EEEEENS4_13SM90_TMA_LOADENS4_14ComposedLayoutINS4_7SwizzleILi2ELi4ELi3EEENS4_18smem_ptr_flag_bitsILi8EEENSQ_INS5_IJNSA_ILi8EEESG_EEENS5_IJSG_SC_EEEEEEEvNS4_8identityENS4_23SM90_TMA_LOAD_MULTICASTES18_vS19_EENS_8epilogue10collective6detail29Sm90TmaWarpSpecializedAdapterINS1D_15DefaultEpilogueIaSJ_SJ_NS1C_6thread17LinearCombinationIaLi1EiiLNS1H_9ScaleType4KindE0ELNS_15FloatRoundStyleE2EaEENS1_15EpilogueDefaultEEEEEvvEEEEvNT_6ParamsE,"ax",@progbits
	.align	128
.text._ZN7cutlass13device_kernelINS_4gemm6kernel13GemmUniversalIN4cute5tupleIJiiiiEEENS1_10collective13CollectiveMmaINS1_34MainloopSm90TmaGmmaWarpSpecializedILi11ENS5_IJNS4_1CILi2EEENSA_ILi1EEESC_EEENS1_32KernelTmaWarpSpecializedPingpongEEENS5_IJNSA_ILi64EEENSA_ILi256EEESG_EEEaNS5_IJlSC_lEEEaSJ_NS4_8TiledMMAINS4_8MMA_AtomIJNS4_4SM904GMMA27MMA_64x256x32_S32S8S8_SS_TNEEEENS4_6LayoutINS5_IJSC_SC_SC_EEENS5_IJNSA_ILi0EEESS_SS_EEEEENS5_IJNS4_10UnderscoreESV_SV_EEEEENS4_13SM90_TMA_LOADENS4_14ComposedLayoutINS4_7SwizzleILi2ELi4ELi3EEENS4_18smem_ptr_flag_bitsILi8EEENSQ_INS5_IJNSA_ILi8EEESG_EEENS5_IJSG_SC_EEEEEEEvNS4_8identityENS4_23SM90_TMA_LOAD_MULTICASTES18_vS19_EENS_8epilogue10collective6detail29Sm90TmaWarpSpecializedAdapterINS1D_15DefaultEpilogueIaSJ_SJ_NS1C_6thread17LinearCombinationIaLi1EiiLNS1H_9ScaleType4KindE0ELNS_15FloatRoundStyleE2EaEENS1_15EpilogueDefaultEEEEEvvEEEEvNT_6ParamsE:
        .type           _ZN7cutlass13device_kernelINS_4gemm6kernel13GemmUniversalIN4cute5tupleIJiiiiEEENS1_10collective13CollectiveMmaINS1_34MainloopSm90TmaGmmaWarpSpecializedILi11ENS5_IJNS4_1CILi2EEENSA_ILi1EEESC_EEENS1_32KernelTmaWarpSpecializedPingpongEEENS5_IJNSA_ILi64EEENSA_ILi256EEESG_EEEaNS5_IJlSC_lEEEaSJ_NS4_8TiledMMAINS4_8MMA_AtomIJNS4_4SM904GMMA27MMA_64x256x32_S32S8S8_SS_TNEEEENS4_6LayoutINS5_IJSC_SC_SC_EEENS5_IJNSA_ILi0EEESS_SS_EEEEENS5_IJNS4_10UnderscoreESV_SV_EEEEENS4_13SM90_TMA_LOADENS4_14ComposedLayoutINS4_7SwizzleILi2ELi4ELi3EEENS4_18smem_ptr_flag_bitsILi8EEENSQ_INS5_IJNSA_ILi8EEESG_EEENS5_IJSG_SC_EEEEEEEvNS4_8identityENS4_23SM90_TMA_LOAD_MULTICASTES18_vS19_EENS_8epilogue10collective6detail29Sm90TmaWarpSpecializedAdapterINS1D_15DefaultEpilogueIaSJ_SJ_NS1C_6thread17LinearCombinationIaLi1EiiLNS1H_9ScaleType4KindE0ELNS_15FloatRoundStyleE2EaEENS1_15EpilogueDefaultEEEEEvvEEEEvNT_6ParamsE,@function
        .size           _ZN7cutlass13device_kernelINS_4gemm6kernel13GemmUniversalIN4cute5tupleIJiiiiEEENS1_10collective13CollectiveMmaINS1_34MainloopSm90TmaGmmaWarpSpecializedILi11ENS5_IJNS4_1CILi2EEENSA_ILi1EEESC_EEENS1_32KernelTmaWarpSpecializedPingpongEEENS5_IJNSA_ILi64EEENSA_ILi256EEESG_EEEaNS5_IJlSC_lEEEaSJ_NS4_8TiledMMAINS4_8MMA_AtomIJNS4_4SM904GMMA27MMA_64x256x32_S32S8S8_SS_TNEEEENS4_6LayoutINS5_IJSC_SC_SC_EEENS5_IJNSA_ILi0EEESS_SS_EEEEENS5_IJNS4_10UnderscoreESV_SV_EEEEENS4_13SM90_TMA_LOADENS4_14ComposedLayoutINS4_7SwizzleILi2ELi4ELi3EEENS4_18smem_ptr_flag_bitsILi8EEENSQ_INS5_IJNSA_ILi8EEESG_EEENS5_IJSG_SC_EEEEEEEvNS4_8identityENS4_23SM90_TMA_LOAD_MULTICASTES18_vS19_EENS_8epilogue10collective6detail29Sm90TmaWarpSpecializedAdapterINS1D_15DefaultEpilogueIaSJ_SJ_NS1C_6thread17LinearCombinationIaLi1EiiLNS1H_9ScaleType4KindE0ELNS_15FloatRoundStyleE2EaEENS1_15EpilogueDefaultEEEEEvvEEEEvNT_6ParamsE,(.L_x_348 - _ZN7cutlass13device_kernelINS_4gemm6kernel13GemmUniversalIN4cute5tupleIJiiiiEEENS1_10collective13CollectiveMmaINS1_34MainloopSm90TmaGmmaWarpSpecializedILi11ENS5_IJNS4_1CILi2EEENSA_ILi1EEESC_EEENS1_32KernelTmaWarpSpecializedPingpongEEENS5_IJNSA_ILi64EEENSA_ILi256EEESG_EEEaNS5_IJlSC_lEEEaSJ_NS4_8TiledMMAINS4_8MMA_AtomIJNS4_4SM904GMMA27MMA_64x256x32_S32S8S8_SS_TNEEEENS4_6LayoutINS5_IJSC_SC_SC_EEENS5_IJNSA_ILi0EEESS_SS_EEEEENS5_IJNS4_10UnderscoreESV_SV_EEEEENS4_13SM90_TMA_LOADENS4_14ComposedLayoutINS4_7SwizzleILi2ELi4ELi3EEENS4_18smem_ptr_flag_bitsILi8EEENSQ_INS5_IJNSA_ILi8EEESG_EEENS5_IJSG_SC_EEEEEEEvNS4_8identityENS4_23SM90_TMA_LOAD_MULTICASTES18_vS19_EENS_8epilogue10collective6detail29Sm90TmaWarpSpecializedAdapterINS1D_15DefaultEpilogueIaSJ_SJ_NS1C_6thread17LinearCombinationIaLi1EiiLNS1H_9ScaleType4KindE0ELNS_15FloatRoundStyleE2EaEENS1_15EpilogueDefaultEEEEEvvEEEEvNT_6ParamsE)
        .other          _ZN7cutlass13device_kernelINS_4gemm6kernel13GemmUniversalIN4cute5tupleIJiiiiEEENS1_10collective13CollectiveMmaINS1_34MainloopSm90TmaGmmaWarpSpecializedILi11ENS5_IJNS4_1CILi2EEENSA_ILi1EEESC_EEENS1_32KernelTmaWarpSpecializedPingpongEEENS5_IJNSA_ILi64EEENSA_ILi256EEESG_EEEaNS5_IJlSC_lEEEaSJ_NS4_8TiledMMAINS4_8MMA_AtomIJNS4_4SM904GMMA27MMA_64x256x32_S32S8S8_SS_TNEEEENS4_6LayoutINS5_IJSC_SC_SC_EEENS5_IJNSA_ILi0EEESS_SS_EEEEENS5_IJNS4_10UnderscoreESV_SV_EEEEENS4_13SM90_TMA_LOADENS4_14ComposedLayoutINS4_7SwizzleILi2ELi4ELi3EEENS4_18smem_ptr_flag_bitsILi8EEENSQ_INS5_IJNSA_ILi8EEESG_EEENS5_IJSG_SC_EEEEEEEvNS4_8identityENS4_23SM90_TMA_LOAD_MULTICASTES18_vS19_EENS_8epilogue10collective6detail29Sm90TmaWarpSpecializedAdapterINS1D_15DefaultEpilogueIaSJ_SJ_NS1C_6thread17LinearCombinationIaLi1EiiLNS1H_9ScaleType4KindE0ELNS_15FloatRoundStyleE2EaEENS1_15EpilogueDefaultEEEEEvvEEEEvNT_6ParamsE,@"STO_CUDA_ENTRY STV_DEFAULT"
_ZN7cutlass13device_kernelINS_4gemm6kernel13GemmUniversalIN4cute5tupleIJiiiiEEENS1_10collective13CollectiveMmaINS1_34MainloopSm90TmaGmmaWarpSpecializedILi11ENS5_IJNS4_1CILi2EEENSA_ILi1EEESC_EEENS1_32KernelTmaWarpSpecializedPingpongEEENS5_IJNSA_ILi64EEENSA_ILi256EEESG_EEEaNS5_IJlSC_lEEEaSJ_NS4_8TiledMMAINS4_8MMA_AtomIJNS4_4SM904GMMA27MMA_64x256x32_S32S8S8_SS_TNEEEENS4_6LayoutINS5_IJSC_SC_SC_EEENS5_IJNSA_ILi0EEESS_SS_EEEEENS5_IJNS4_10UnderscoreESV_SV_EEEEENS4_13SM90_TMA_LOADENS4_14ComposedLayoutINS4_7SwizzleILi2ELi4ELi3EEENS4_18smem_ptr_flag_bitsILi8EEENSQ_INS5_IJNSA_ILi8EEESG_EEENS5_IJSG_SC_EEEEEEEvNS4_8identityENS4_23SM90_TMA_LOAD_MULTICASTES18_vS19_EENS_8epilogue10collective6detail29Sm90TmaWarpSpecializedAdapterINS1D_15DefaultEpilogueIaSJ_SJ_NS1C_6thread17LinearCombinationIaLi1EiiLNS1H_9ScaleType4KindE0ELNS_15FloatRoundStyleE2EaEENS1_15EpilogueDefaultEEEEEvvEEEEvNT_6ParamsE:
[----:B------:R-:W0:Y:S02]  /*0000*/  LDC R1, c[0x0][0x28] ;  /* 0x00000a00ff017b82 */ /* 0x000e240000000800 */
[----:B0-----:R-:W-:Y:S01]  /*0010*/  VIADD R1, R1, 0xfffffff8 ;  /* 0xfffffff801017836 */ /* 0x001fe20000000000 */
[----:B------:R-:W0:Y:S01]  /*0020*/  S2R R4, SR_TID.X ;  /* 0x0000000000047919 */ /* 0x000e220000002100 */
[----:B------:R-:W-:Y:S01]  /*0030*/  ELECT P0, URZ, PT ;  /* 0x00000000003f782f */ /* 0x000fe20003800000 */
[----:B------:R-:W-:Y:S01]  /*0040*/  BSSY B0, `(.L_x_0) ;  /* 0x000000f000007945 */ /* 0x000fe20003800000 */
[--C-:B0-----:R-:W-:Y:S02]  /*0050*/  SHF.R.U32.HI R2, RZ, 0x5, R4.reuse ;  /* 0x00000005ff027819 */ /* 0x101fe40000011604 */
[----:B------:R-:W-:-:S03]  /*0060*/  SHF.R.U32.HI R7, RZ, 0x7, R4 ;  /* 0x00000007ff077819 */ /* 0x000fc60000011604 */
[----:B------:R-:W0:Y:S04]  /*0070*/  SHFL.IDX PT, R5, R2, RZ, 0x1f ;  /* 0x00001fff02057589 */ /* 0x000e2800000e0000 */
[----:B------:R1:W2:Y:S01]  /*0080*/  SHFL.IDX PT, R10, R7, RZ, 0x1f ;  /* 0x00001fff070a7589 */ /* 0x0002a200000e0000 */
[----:B0-----:R-:W-:-:S13]  /*0090*/  ISETP.NE.OR P0, PT, R5, RZ, !P0 ;  /* 0x000000ff0500720c */ /* 0x001fda0004705670 */
[----:B-12---:R-:W-:Y:S05]  /*00a0*/  @P0 BRA `(.L_x_1) ;  /* 0x0000000000200947 */ /* 0x006fea0003800000 */
[----:B------:R-:W-:Y:S02]  /*00b0*/  ULDC.64 UR4, c[0x0][0x198] ;  /* 0x0000660000047ab9 */ /* 0x000fe40000000a00 */
[----:B------:R-:W-:Y:S02]  /*00c0*/  UIADD3 UR6, UP0, UR4, 0xf0, URZ ;  /* 0x000000f004067890 */ /* 0x000fe4000ff1e03f */
[----:B------:R-:W-:Y:S02]  /*00d0*/  UIADD3 UR4, UP1, UR4, 0x1f0, URZ ;  /* 0x000001f004047890 */ /* 0x000fe4000ff3e03f */
[----:B------:R-:W-:Y:S02]  /*00e0*/  UIADD3.X UR7, URZ, UR5, URZ, UP0, !UPT ;  /* 0x000000053f077290 */ /* 0x000fe400087fe43f */
[----:B------:R-:W-:-:S07]  /*00f0*/  UIADD3.X UR5, URZ, UR5, URZ, UP1, !UPT ;  /* 0x000000053f057290 */ /* 0x000fce0008ffe43f */
[----:B------:R0:W-:Y:S02]  /*0100*/  UTMACCTL.PF [UR6] ;  /* 0x00000000060079b9 */ /* 0x0001e40008040000 */
[----:B------:R0:W-:Y:S02]  /*0110*/  UTMACCTL.PF [UR4] ;  /* 0x00000000040079b9 */ /* 0x0001e40008040000 */
[----:B0-----:R-:W-:Y:S01]  /*0120*/  NOP ;  /* 0x0000000000007918 */ /* 0x001fe20000000000 */
.L_x_1:
[----:B------:R-:W-:Y:S05]  /*0130*/  BSYNC B0 ;  /* 0x0000000000007941 */ /* 0x000fea0003800000 */
.L_x_0:
[----:B------:R-:W0:Y:S01]  /*0140*/  SHFL.IDX PT, R8, R2, RZ, 0x1f ;  /* 0x00001fff02087589 */ /* 0x000e2200000e0000 */
[----:B------:R-:W-:-:S04]  /*0150*/  SHF.R.S32.HI R3, RZ, 0x1f, R4 ;  /* 0x0000001fff037819 */ /* 0x000fc80000011404 */
[----:B------:R-:W-:Y:S02]  /*0160*/  LEA.HI R3, R3, R4, RZ, 0x7 ;  /* 0x0000000403037211 */ /* 0x000fe400078f38ff */
[----:B0-----:R-:W-:-:S13]  /*0170*/  ISETP.NE.AND P0, PT, R8, RZ, PT ;  /* 0x000000ff0800720c */ /* 0x001fda0003f05270 */
[----:B------:R-:W-:Y:S05]  /*0180*/  @P0 BRA `(.L_x_2) ;  /* 0x00000000009c0947 */ /* 0x000fea0003800000 */
[----:B------:R-:W-:Y:S01]  /*0190*/  ELECT P0, URZ, PT ;  /* 0x00000000003f782f */ /* 0x000fe20003800000 */
[----:B------:R-:W-:-:S12]  /*01a0*/  BSSY B0, `(.L_x_2) ;  /* 0x0000025000007945 */ /* 0x000fd80003800000 */
[----:B------:R-:W-:Y:S05]  /*01b0*/  @!P0 BRA `(.L_x_3) ;  /* 0x00000000008c8947 */ /* 0x000fea0003800000 */
[----:B------:R-:W0:Y:S01]  /*01c0*/  S2UR UR8, SR_CgaCtaId ;  /* 0x00000000000879c3 */ /* 0x000e220000008800 */
[----:B------:R-:W-:Y:S01]  /*01d0*/  UMOV UR4, 0x400 ;  /* 0x0000040000047882 */ /* 0x000fe20000000000 */
[----:B------:R-:W-:Y:S01]  /*01e0*/  UMOV UR5, 0x1 ;  /* 0x0000000100057882 */ /* 0x000fe20000000000 */
[----:B------:R-:W-:Y:S02]  /*01f0*/  UMOV UR6, 0x2 ;  /* 0x0000000200067882 */ /* 0x000fe40000000000 */
[----:B------:R-:W-:-:S04]  /*0200*/  UIADD3 UR6, -UR6, 0x100000, URZ ;  /* 0x0010000006067890 */ /* 0x000fc8000fffe13f */
[----:B------:R-:W-:Y:S02]  /*0210*/  USHF.L.U32 UR7, UR6, 0xb, URZ ;  /* 0x0000000b06077899 */ /* 0x000fe4000800063f */
[----:B------:R-:W-:Y:S02]  /*0220*/  USHF.L.U32 UR6, UR6, 0x1, URZ ;  /* 0x0000000106067899 */ /* 0x000fe4000800063f */
[----:B0-----:R-:W-:Y:S02]  /*0230*/  ULEA UR8, UR8, UR4, 0x18 ;  /* 0x0000000408087291 */ /* 0x001fe4000f8ec03f */
[----:B------:R-:W-:-:S04]  /*0240*/  UIADD3 UR4, -UR5, 0x100000, URZ ;  /* 0x0010000005047890 */ /* 0x000fc8000fffe13f */
[----:B------:R-:W-:Y:S02]  /*0250*/  USHF.L.U32 UR5, UR4, 0xb, URZ ;  /* 0x0000000b04057899 */ /* 0x000fe4000800063f */
[----:B------:R-:W-:Y:S01]  /*0260*/  USHF.L.U32 UR4, UR4, 0x1, URZ ;  /* 0x0000000104047899 */ /* 0x000fe2000800063f */
[----:B------:R-:W0:Y:S11]  /*0270*/  FENCE.VIEW.ASYNC.S ;  /* 0x00000000000073c6 */ /* 0x000e360000000000 */
[----:B0-----:R0:W1:Y:S01]  /*0280*/  SYNCS.EXCH.64 URZ, [UR8], UR4 ;  /* 0x00000004083f75b2 */ /* 0x0010620008000100 */
[----:B------:R0:W2:Y:S01]  /*0290*/  SYNCS.EXCH.64 URZ, [UR8+0x58], UR6 ;  /* 0x00005806083f75b2 */ /* 0x0000a20008000100 */
[----:B------:R0:W3:Y:S01]  /*02a0*/  SYNCS.EXCH.64 URZ, [UR8+0x8], UR4 ;  /* 0x00000804083f75b2 */ /* 0x0000e20008000100 */
[----:B------:R0:W4:Y:S01]  /*02b0*/  SYNCS.EXCH.64 URZ, [UR8+0x60], UR6 ;  /* 0x00006006083f75b2 */ /* 0x0001220008000100 */
[----:B------:R0:W0:Y:S01]  /*02c0*/  SYNCS.EXCH.64 URZ, [UR8+0x10], UR4 ;  /* 0x00001004083f75b2 */ /* 0x0000220008000100 */
        /* <DEDUP_REMOVED lines=17> */
[----:B------:R-:W-:Y:S01]  /*03e0*/  NOP ;  /* 0x0000000000007918 */ /* 0x000fe20000000000 */
.L_x_3:
[----:B0-----:R-:W-:Y:S05]  /*03f0*/  BSYNC B0 ;  /* 0x0000000000007941 */ /* 0x001fea0003800000 */
.L_x_2:
[----:B------:R-:W0:Y:S01]  /*0400*/  SHFL.IDX PT, R13, R2, RZ, 0x1f ;  /* 0x00001fff020d7589 */ /* 0x000e2200000e0000 */
[----:B------:R-:W5:Y:S01]  /*0410*/  S2UR UR12, SR_CTAID.X ;  /* 0x00000000000c79c3 */ /* 0x000f620000002500 */
[----:B------:R-:W-:Y:S02]  /*0420*/  LOP3.LUT R3, R3, 0xffffff80, RZ, 0xc0, !PT ;  /* 0xffffff8003037812 */ /* 0x000fe400078ec0ff */
[----:B------:R-:W-:Y:S01]  /*0430*/  ELECT P0, URZ, PT ;  /* 0x00000000003f782f */ /* 0x000fe20003800000 */
[----:B------:R1:W2:Y:S01]  /*0440*/  SHFL.IDX PT, R12, R2, RZ, 0x1f ;  /* 0x00001fff020c7589 */ /* 0x0002a200000e0000 */
[----:B------:R-:W-:Y:S01]  /*0450*/  ELECT P1, URZ, PT ;  /* 0x00000000003f782f */ /* 0x000fe20003820000 */
[----:B------:R-:W-:Y:S01]  /*0460*/  NOP ;  /* 0x0000000000007918 */ /* 0x000fe20000000000 */
[----:B------:R-:W-:Y:S01]  /*0470*/  IMAD.IADD R3, R4, 0x1, -R3 ;  /* 0x0000000104037824 */ /* 0x000fe200078e0a03 */
[----:B------:R-:W3:Y:S01]  /*0480*/  S2R R6, SR_CTAID.Y ;  /* 0x0000000000067919 */ /* 0x000ee20000002600 */
[----:B------:R-:W-:Y:S01]  /*0490*/  ULDC UR4, c[0x0][0x150] ;  /* 0x0000540000047ab9 */ /* 0x000fe20000000800 */
[----:B------:R-:W4:Y:S01]  /*04a0*/  LDC R14, c[0x0][0x144] ;  /* 0x00005100ff0e7b82 */ /* 0x000f220000000800 */
[----:B------:R-:W-:Y:S01]  /*04b0*/  UMOV UR11, 0x80 ;  /* 0x00000080000b7882 */ /* 0x000fe20000000000 */
[----:B------:R-:W-:Y:S01]  /*04c0*/  SHF.R.S32.HI R0, RZ, 0x1f, R3 ;  /* 0x0000001fff007819 */ /* 0x000fe20000011403 */
[----:B------:R-:W-:Y:S01]  /*04d0*/  NOP ;  /* 0x0000000000007918 */ /* 0x000fe20000000000 */
[C---:B------:R-:W-:Y:S01]  /*04e0*/  VIADD R35, R10.reuse, 0xffffffff ;  /* 0xffffffff0a237836 */ /* 0x040fe20000000000 */
[----:B------:R-:W-:Y:S01]  /*04f0*/  ISETP.NE.AND P4, PT, R10, RZ, PT ;  /* 0x000000ff0a00720c */ /* 0x000fe20003f85270 */
[----:B------:R-:W-:Y:S01]  /*0500*/  IMAD.MOV.U32 R154, RZ, RZ, 0x1 ;  /* 0x00000001ff9a7424 */ /* 0x000fe200078e00ff */
[----:B------:R-:W-:Y:S01]  /*0510*/  LEA.HI R9, R0, R3, RZ, 0x3 ;  /* 0x0000000300097211 */ /* 0x000fe200078f18ff */
[----:B------:R-:W4:Y:S01]  /*0520*/  LDC R15, c[0x0][0x140] ;  /* 0x00005000ff0f7b82 */ /* 0x000f220000000800 */
[----:B------:R-:W-:-:S02]  /*0530*/  ISETP.GE.U32.AND P6, PT, R35, 0x2, PT ;  /* 0x000000022300780c */ /* 0x000fc40003fc6070 */
[--C-:B------:R-:W-:Y:S02]  /*0540*/  SHF.R.S32.HI R11, RZ, 0x3, R9.reuse ;  /* 0x00000003ff0b7819 */ /* 0x100fe40000011409 */
[----:B-1----:R-:W-:Y:S02]  /*0550*/  SHF.R.S32.HI R2, RZ, 0x1f, R9 ;  /* 0x0000001fff027819 */ /* 0x002fe40000011409 */
[----:B------:R-:W-:Y:S01]  /*0560*/  SHF.R.S32.HI R9, RZ, 0x1f, R8 ;  /* 0x0000001fff097819 */ /* 0x000fe20000011408 */
[----:B------:R-:W1:Y:S01]  /*0570*/  LDC R25, c[0x0][0x148] ;  /* 0x00005200ff197b82 */ /* 0x000e620000000800 */
[----:B0-----:R-:W-:Y:S02]  /*0580*/  ISETP.NE.OR P0, PT, R13, RZ, !P0 ;  /* 0x000000ff0d00720c */ /* 0x001fe40004705670 */
[----:B-----5:R-:W-:Y:S02]  /*0590*/  I2FP.F32.U32 R13, UR12 ;  /* 0x0000000c000d7c45 */ /* 0x020fe40008201000 */
[----:B------:R-:W-:-:S02]  /*05a0*/  LEA.HI R2, R2, R11, RZ, 0x2 ;  /* 0x0000000b02027211 */ /* 0x000fc400078f10ff */
[----:B------:R-:W-:Y:S01]  /*05b0*/  LEA.HI R9, R9, R8, RZ, 0x2 ;  /* 0x0000000809097211 */ /* 0x000fe200078f10ff */
[----:B------:R-:W-:Y:S01]  /*05c0*/  FMUL R13, R13, UR4 ;  /* 0x000000040d0d7c20 */ /* 0x000fe20008400000 */
[----:B--2---:R-:W-:Y:S01]  /*05d0*/  ISETP.NE.OR P1, PT, R12, RZ, !P1 ;  /* 0x000000ff0c00720c */ /* 0x004fe20004f25670 */
[----:B------:R-:W-:Y:S01]  /*05e0*/  ULDC UR4, c[0x0][0x154] ;  /* 0x0000550000047ab9 */ /* 0x000fe20000000800 */
[----:B------:R-:W-:Y:S02]  /*05f0*/  LOP3.LUT R12, R2, 0xfffffffc, RZ, 0xc0, !PT ;  /* 0xfffffffc020c7812 */ /* 0x000fe400078ec0ff */
[----:B------:R-:W-:Y:S01]  /*0600*/  LOP3.LUT R9, R9, 0x3ffffffc, RZ, 0xc0, !PT ;  /* 0x3ffffffc09097812 */ /* 0x000fe200078ec0ff */
[----:B------:R-:W0:Y:S01]  /*0610*/  F2I.U32.TRUNC.NTZ R13, R13 ;  /* 0x0000000d000d7305 */ /* 0x000e22000020f000 */
[----:B------:R-:W-:Y:S01]  /*0620*/  VOTEU.ALL UP1, P0 ;  /* 0x00000000003f7886 */ /* 0x000fe20000020000 */
[----:B------:R-:W-:Y:S01]  /*0630*/  IMAD.IADD R12, R11, 0x1, -R12 ;  /* 0x000000010b0c7824 */ /* 0x000fe200078e0a0c */
[----:B---3--:R-:W-:Y:S01]  /*0640*/  I2FP.F32.U32 R11, R6 ;  /* 0x00000006000b7245 */ /* 0x008fe20000201000 */
[----:B------:R-:W-:Y:S01]  /*0650*/  IMAD.IADD R9, R8, 0x1, -R9 ;  /* 0x0000000108097824 */ /* 0x000fe200078e0a09 */
[----:B------:R-:W-:Y:S01]  /*0660*/  SHF.R.S32.HI R2, RZ, 0x1f, R5 ;  /* 0x0000001fff027819 */ /* 0x000fe20000011405 */
[----:B------:R-:W2:Y:S01]  /*0670*/  @!UP1 S2UR UR7, SR_CgaCtaId ;  /* 0x00000000000799c3 */ /* 0x000ea20000008800 */
[----:B------:R-:W-:Y:S01]  /*0680*/  @!UP1 UMOV UR6, 0x400 ;  /* 0x0000040000069882 */ /* 0x000fe20000000000 */
[----:B------:R-:W-:Y:S01]  /*0690*/  IMAD R9, R9, 0x4, R12 ;  /* 0x0000000409097824 */ /* 0x000fe200078e020c */
[----:B------:R-:W-:Y:S01]  /*06a0*/  VOTEU.ALL UP2, P1 ;  /* 0x00000000003f7886 */ /* 0x000fe20000840000 */
[----:B------:R-:W-:Y:S01]  /*06b0*/  FMUL R11, R11, UR4 ;  /* 0x000000040b0b7c20 */ /* 0x000fe20008400000 */
[----:B------:R-:W-:Y:S01]  /*06c0*/  LEA.HI R2, R2, R5, RZ, 0x2 ;  /* 0x0000000502027211 */ /* 0x000fe200078f10ff */
[----:B------:R-:W-:Y:S01]  /*06d0*/  UMOV UR4, 0x20 ;  /* 0x0000002000047882 */ /* 0x000fe20000000000 */
[----:B------:R-:W-:Y:S01]  /*06e0*/  LEA.HI R8, R9, R9, RZ, 0x1 ;  /* 0x0000000909087211 */ /* 0x000fe200078f08ff */
[----:B------:R-:W3:Y:S01]  /*06f0*/  @!UP2 S2UR UR10, SR_CgaCtaId ;  /* 0x00000000000aa9c3 */ /* 0x000ee20000008800 */
[----:B0-----:R-:W-:Y:S01]  /*0700*/  IMAD.MOV R13, RZ, RZ, -R13 ;  /* 0x000000ffff0d7224 */ /* 0x001fe200078e0a0d */
[----:B------:R-:W0:Y:S01]  /*0710*/  F2I.U32.TRUNC.NTZ R11, R11 ;  /* 0x0000000b000b7305 */ /* 0x000e22000020f000 */
[----:B------:R-:W-:Y:S01]  /*0720*/  LOP3.LUT R8, R8, 0xfffffffe, RZ, 0xc0, !PT ;  /* 0xfffffffe08087812 */ /* 0x000fe200078ec0ff */
[----:B------:R-:W-:-:S04]  /*0730*/  @!UP1 UIADD3 UR4, -UR4, 0x100000, URZ ;  /* 0x0010000004049890 */ /* 0x000fc8000fffe13f */
[----:B------:R-:W-:Y:S02]  /*0740*/  @!UP1 USHF.L.U32 UR5, UR4, 0xb, URZ ;  /* 0x0000000b04059899 */ /* 0x000fe4000800063f */
[----:B------:R-:W-:Y:S01]  /*0750*/  @!UP1 USHF.L.U32 UR4, UR4, 0x1, URZ ;  /* 0x0000000104049899 */ /* 0x000fe2000800063f */
[----:B----4-:R-:W-:Y:S01]  /*0760*/  IMAD R21, R14, R13, UR12 ;  /* 0x0000000c0e157e24 */ /* 0x010fe2000f8e020d */
[----:B------:R-:W-:Y:S01]  /*0770*/  LOP3.LUT R2, R2, 0xfffffffc, RZ, 0xc0, !PT ;  /* 0xfffffffc02027812 */ /* 0x000fe200078ec0ff */
[----:B------:R-:W-:Y:S01]  /*0780*/  @!UP2 UMOV UR9, 0x400 ;  /* 0x000004000009a882 */ /* 0x000fe20000000000 */
[----:B------:R-:W-:Y:S01]  /*0790*/  IMAD.IADD R8, R9, 0x1, -R8 ;  /* 0x0000000109087824 */ /* 0x000fe200078e0a08 */
[----:B------:R-:W-:Y:S01]  /*07a0*/  VOTEU.ALL UP3, P1 ;  /* 0x00000000003f7886 */ /* 0x000fe20000860000 */
[----:B------:R-:W-:Y:S01]  /*07b0*/  VOTEU.ALL UP4, P1 ;  /* 0x00000000003f7886 */ /* 0x000fe20000880000 */
[----:B------:R-:W-:Y:S01]  /*07c0*/  IMAD.IADD R5, R5, 0x1, -R2 ;  /* 0x0000000105057824 */ /* 0x000fe200078e0a02 */
[----:B------:R-:W-:Y:S01]  /*07d0*/  VOTEU.ALL UP5, P1 ;  /* 0x00000000003f7886 */ /* 0x000fe200008a0000 */
[----:B------:R-:W-:Y:S01]  /*07e0*/  ISETP.NE.AND P3, PT, R8, R21, PT ;  /* 0x000000150800720c */ /* 0x000fe20003f65270 */
[----:B------:R-:W-:Y:S01]  /*07f0*/  IMAD.SHL.U32 R2, R9, 0x4, RZ ;  /* 0x0000000409027824 */ /* 0x000fe200078e00ff */
[----:B------:R-:W-:Y:S01]  /*0800*/  ISETP.EQ.U32.AND P2, PT, R15, 0x1, PT ;  /* 0x000000010f00780c */ /* 0x000fe20003f42070 */
[----:B--2---:R-:W-:Y:S01]  /*0810*/  @!UP1 ULEA UR8, UR7, UR6, 0x18 ;  /* 0x0000000607089291 */ /* 0x004fe2000f8ec03f */
[----:B0-----:R-:W-:Y:S01]  /*0820*/  IMAD.MOV R20, RZ, RZ, -R11 ;  /* 0x000000ffff147224 */ /* 0x001fe200078e0a0b */
[----:B------:R-:W-:-:S04]  /*0830*/  @!UP2 UIADD3 UR6, -UR11, 0x100000, URZ ;  /* 0x001000000b06a890 */ /* 0x000fc8000fffe13f */
[----:B------:R-:W-:Y:S02]  /*0840*/  @!UP2 USHF.L.U32 UR7, UR6, 0xb, URZ ;  /* 0x0000000b0607a899 */ /* 0x000fe4000800063f */
[----:B------:R-:W-:Y:S01]  /*0850*/  @!UP2 USHF.L.U32 UR6, UR6, 0x1, URZ ;  /* 0x000000010606a899 */ /* 0x000fe2000800063f */
[----:B------:R-:W-:Y:S01]  /*0860*/  LOP3.LUT R155, R9, 0xc, R2, 0x78, !PT ;  /* 0x0000000c099b7812 */ /* 0x000fe200078e7802 */
[----:B------:R-:W-:Y:S01]  /*0870*/  VOTEU.ALL UP0, P0 ;  /* 0x00000000003f7886 */ /* 0x000fe20000000000 */
[----:B------:R-:W-:Y:S01]  /*0880*/  VOTEU.ALL UP1, P0 ;  /* 0x00000000003f7886 */ /* 0x000fe20000020000 */
[----:B-1----:R-:W-:Y:S01]  /*0890*/  IMAD R9, R25, R20, R6 ;  /* 0x0000001419097224 */ /* 0x002fe200078e0206 */
[----:B------:R-:W-:Y:S01]  /*08a0*/  LOP3.LUT P0, RZ, R3, 0x7, RZ, 0xc0, !PT ;  /* 0x0000000703ff7812 */ /* 0x000fe2000780c0ff */
[----:B---3--:R-:W-:Y:S01]  /*08b0*/  @!UP2 ULEA UR9, UR10, UR9, 0x18 ;  /* 0x000000090a09a291 */ /* 0x008fe2000f8ec03f */
[----:B------:R0:W1:Y:S01]  /*08c0*/  SHFL.IDX PT, R14, R7, RZ, 0x1f ;  /* 0x00001fff070e7589 */ /* 0x00006200000e0000 */
[----:B------:R-:W-:Y:S01]  /*08d0*/  VOTEU.ALL UP2, P1 ;  /* 0x00000000003f7886 */ /* 0x000fe20000840000 */
[----:B------:R-:W-:-:S02]  /*08e0*/  @P3 LEA.HI R2, R155, R155, RZ, 0x1 ;  /* 0x0000009b9b023211 */ /* 0x000fc400078f08ff */
[----:B------:R-:W2:Y:S02]  /*08f0*/  FENCE.VIEW.ASYNC.S ;  /* 0x00000000000073c6 */ /* 0x000ea40000000000 */
[----:B--2---:R0:W2:Y:S01]  /*0900*/  @!UP0 SYNCS.EXCH.64 URZ, [UR8+0xe0], UR4 ;  /* 0x0000e004083f85b2 */ /* 0x0040a20008000100 */
[C---:B------:R-:W-:Y:S02]  /*0910*/  ISETP.NE.AND P1, PT, R5.reuse, 0x3, PT ;  /* 0x000000030500780c */ /* 0x040fe40003f25270 */
[----:B------:R-:W-:Y:S02]  /*0920*/  @P3 SHF.R.S32.HI R2, RZ, 0x1, R2 ;  /* 0x00000001ff023819 */ /* 0x000fe40000011402 */
[----:B------:R-:W-:Y:S02]  /*0930*/  ISETP.EQ.OR P1, PT, R5, RZ, !P1 ;  /* 0x000000ff0500720c */ /* 0x000fe40004f22670 */
[----:B------:R-:W-:Y:S02]  /*0940*/  @P3 ISETP.NE.AND P5, PT, R2, R9, PT ;  /* 0x000000090200320c */ /* 0x000fe40003fa5270 */
[----:B------:R-:W-:-:S02]  /*0950*/  ISETP.LT.U32.AND P0, PT, R155, 0x2, !P0 ;  /* 0x000000029b00780c */ /* 0x000fc40004701070 */
[----:B------:R-:W-:Y:S02]  /*0960*/  ISETP.EQ.AND P1, PT, R10, RZ, P1 ;  /* 0x000000ff0a00720c */ /* 0x000fe40000f22270 */
[----:B------:R-:W-:Y:S02]  /*0970*/  SEL R9, RZ, 0x1, !P0 ;  /* 0x00000001ff097807 */ /* 0x000fe40004000000 */
[----:B------:R-:W-:Y:S01]  /*0980*/  @P3 SEL R154, RZ, 0x1, P5 ;  /* 0x00000001ff9a3807 */ /* 0x000fe20002800000 */
[----:B------:R0:W3:Y:S01]  /*0990*/  @!UP1 SYNCS.EXCH.64 URZ, [UR8+0xe8], UR4 ;  /* 0x0000e804083f95b2 */ /* 0x0000e20008000100 */
[----:B------:R-:W-:Y:S01]  /*09a0*/  NOP ;  /* 0x0000000000007918 */ /* 0x000fe20000000000 */
[----:B------:R-:W-:Y:S02]  /*09b0*/  SEL R16, RZ, 0x1, !P1 ;  /* 0x00000001ff107807 */ /* 0x000fe40004800000 */
[----:B------:R-:W-:Y:S02]  /*09c0*/  LOP3.LUT R154, R154, R9, RZ, 0xc0, !PT ;  /* 0x000000099a9a7212 */ /* 0x000fe400078ec0ff */
[----:B------:R-:W-:Y:S01]  /*09d0*/  SEL R16, R16, 0x2, P6 ;  /* 0x0000000210107807 */ /* 0x000fe20003000000 */
[----:B------:R0:W4:Y:S01]  /*09e0*/  @!UP2 SYNCS.EXCH.64 URZ, [UR9+0xc0], UR6 ;  /* 0x0000c006093fa5b2 */ /* 0x0001220008000100 */
[----:B------:R0:W0:Y:S01]  /*09f0*/  @!UP3 SYNCS.EXCH.64 URZ, [UR9+0xc8], UR6 ;  /* 0x0000c806093fb5b2 */ /* 0x0000220008000100 */
[----:B------:R0:W0:Y:S01]  /*0a00*/  @!UP4 SYNCS.EXCH.64 URZ, [UR9+0xd0], UR6 ;  /* 0x0000d006093fc5b2 */ /* 0x0000220008000100 */
[----:B------:R0:W0:Y:S01]  /*0a10*/  @!UP5 SYNCS.EXCH.64 URZ, [UR9+0xd8], UR6 ;  /* 0x0000d806093fd5b2 */ /* 0x0000220008000100 */
[----:B------:R-:W-:Y:S01]  /*0a20*/  NOP ;  /* 0x0000000000007918 */ /* 0x000fe20000000000 */
[----:B-12---:R-:W-:Y:S05]  /*0a30*/  @!P2 BRA `(.L_x_4) ;  /* 0x000000000008a947 */ /* 0x006fea0003800000 */
[----:B0--34-:R-:W-:Y:S01]  /*0a40*/  UCGABAR_ARV ;  /* 0x00000000000079c7 */ /* 0x019fe20008000000 */
[----:B------:R-:W-:Y:S05]  /*0a50*/  BRA `(.L_x_5) ;  /* 0x0000000000047947 */ /* 0x000fea0003800000 */
.L_x_4:
[----:B0--34-:R-:W-:Y:S01]  /*0a60*/  NOP ;  /* 0x0000000000007918 */ /* 0x019fe20000000000 */
.L_x_5:
[----:B------:R-:W-:Y:S01]  /*0a70*/  ULDC.64 UR4, c[0x0][0x598] ;  /* 0x0001660000047ab9 */ /* 0x000fe20000000a00 */
[----:B------:R-:W-:Y:S01]  /*0a80*/  ULDC.64 UR36, c[0x0][0x208] ;  /* 0x0000820000247ab9 */ /* 0x000fe20000000a00 */
[----:B------:R-:W-:-:S04]  /*0a90*/  ISETP.NE.U32.AND P0, PT, RZ, UR4, PT ;  /* 0x00000004ff007c0c */ /* 0x000fc8000bf05070 */
[----:B------:R-:W-:-:S13]  /*0aa0*/  ISETP.NE.AND.EX P0, PT, RZ, UR5, PT, P0 ;  /* 0x00000005ff007c0c */ /* 0x000fda000bf05300 */
[----:B------:R-:W-:Y:S05]  /*0ab0*/  @!P0 BRA `(.L_x_6) ;  /* 0x00000000001c8947 */ /* 0x000fea0003800000 */
[----:B------:R-:W0:Y:S02]  /*0ac0*/  LDC.64 R8, c[0x0][0x598] ;  /* 0x00016600ff087b82 */ /* 0x000e240000000a00 */
[----:B0-----:R-:W2:Y:S02]  /*0ad0*/  LDG.E.64 R8, desc[UR36][R8.64] ;  /* 0x0000002408087981 */ /* 0x001ea4000c1e1b00 */
[----:B--2---:R-:W-:-:S04]  /*0ae0*/  ISETP.NE.U32.AND P0, PT, R8, RZ, PT ;  /* 0x000000ff0800720c */ /* 0x004fc80003f05070 */
[----:B------:R-:W-:-:S13]  /*0af0*/  ISETP.NE.AND.EX P0, PT, R9, RZ, PT, P0 ;  /* 0x000000ff0900720c */ /* 0x000fda0003f05300 */
[----:B------:R-:W-:Y:S05]  /*0b00*/  @!P0 BRA `(.L_x_6) ;  /* 0x0000000000088947 */ /* 0x000fea0003800000 */
[----:B------:R0:W5:Y:S01]  /*0b10*/  LD.E R153, desc[UR36][R8.64] ;  /* 0x0000002408997980 */ /* 0x000162000c101900 */
[----:B------:R-:W-:Y:S05]  /*0b20*/  BRA `(.L_x_7) ;  /* 0x0000000000247947 */ /* 0x000fea0003800000 */
.L_x_6:
[----:B------:R-:W-:Y:S02]  /*0b30*/  ULDC.64 UR4, c[0x0][0x588] ;  /* 0x0001620000047ab9 */ /* 0x000fe40000000a00 */
[----:B------:R-:W-:-:S04]  /*0b40*/  ISETP.NE.U32.AND P0, PT, RZ, UR4, PT ;  /* 0x00000004ff007c0c */ /* 0x000fc8000bf05070 */
[----:B------:R-:W-:-:S13]  /*0b50*/  ISETP.NE.AND.EX P0, PT, RZ, UR5, PT, P0 ;  /* 0x00000005ff007c0c */ /* 0x000fda000bf05300 */
[----:B------:R-:W-:Y:S05]  /*0b60*/  @!P0 BRA `(.L_x_8) ;  /* 0x00000000000c8947 */ /* 0x000fea0003800000 */
[----:B------:R-:W0:Y:S02]  /*0b70*/  LDC.64 R8, c[0x0][0x588] ;  /* 0x00016200ff087b82 */ /* 0x000e240000000a00 */
[----:B0-----:R1:W5:Y:S01]  /*0b80*/  LDG.E R153, desc[UR36][R8.64] ;  /* 0x0000002408997981 */ /* 0x001362000c1e1900 */
[----:B------:R-:W-:Y:S05]  /*0b90*/  BRA `(.L_x_7) ;  /* 0x0000000000087947 */ /* 0x000fea0003800000 */
.L_x_8:
[----:B------:R-:W-:Y:S02]  /*0ba0*/  ULDC UR4, c[0x0][0x580] ;  /* 0x0001600000047ab9 */ /* 0x000fe40000000800 */
[----:B------:R-:W-:-:S07]  /*0bb0*/  IMAD.U32 R153, RZ, RZ, UR4 ;  /* 0x00000004ff997e24 */ /* 0x000fce000f8e00ff */
.L_x_7:
[----:B------:R-:W-:Y:S02]  /*0bc0*/  ULDC.64 UR4, c[0x0][0x5a0] ;  /* 0x0001680000047ab9 */ /* 0x000fe40000000a00 */
[----:B------:R-:W-:-:S04]  /*0bd0*/  ISETP.NE.U32.AND P0, PT, RZ, UR4, PT ;  /* 0x00000004ff007c0c */ /* 0x000fc8000bf05070 */
[----:B------:R-:W-:-:S13]  /*0be0*/  ISETP.NE.AND.EX P0, PT, RZ, UR5, PT, P0 ;  /* 0x00000005ff007c0c */ /* 0x000fda000bf05300 */
[----:B------:R-:W-:Y:S05]  /*0bf0*/  @!P0 BRA `(.L_x_9) ;  /* 0x00000000001c8947 */ /* 0x000fea0003800000 */
[----:B01----:R-:W0:Y:S02]  /*0c00*/  LDC.64 R8, c[0x0][0x5a0] ;  /* 0x00016800ff087b82 */ /* 0x003e240000000a00 */
[----:B0-----:R-:W2:Y:S02]  /*0c10*/  LDG.E.64 R8, desc[UR36][R8.64] ;  /* 0x0000002408087981 */ /* 0x001ea4000c1e1b00 */
[----:B--2---:R-:W-:-:S04]  /*0c20*/  ISETP.NE.U32.AND P0, PT, R8, RZ, PT ;  /* 0x000000ff0800720c */ /* 0x004fc80003f05070 */
[----:B------:R-:W-:-:S13]  /*0c30*/  ISETP.NE.AND.EX P0, PT, R9, RZ, PT, P0 ;  /* 0x000000ff0900720c */ /* 0x000fda0003f05300 */
[----:B------:R-:W-:Y:S05]  /*0c40*/  @!P0 BRA `(.L_x_9) ;  /* 0x0000000000088947 */ /* 0x000fea0003800000 */
[----:B------:R0:W5:Y:S01]  /*0c50*/  LD.E R152, desc[UR36][R8.64] ;  /* 0x0000002408987980 */ /* 0x000162000c101900 */
[----:B------:R-:W-:Y:S05]  /*0c60*/  BRA `(.L_x_10) ;  /* 0x0000000000247947 */ /* 0x000fea0003800000 */
.L_x_9:
[----:B------:R-:W-:Y:S02]  /*0c70*/  ULDC.64 UR4, c[0x0][0x590] ;  /* 0x0001640000047ab9 */ /* 0x000fe40000000a00 */
[----:B------:R-:W-:-:S04]  /*0c80*/  ISETP.NE.U32.AND P0, PT, RZ, UR4, PT ;  /* 0x00000004ff007c0c */ /* 0x000fc8000bf05070 */
[----:B------:R-:W-:-:S13]  /*0c90*/  ISETP.NE.AND.EX P0, PT, RZ, UR5, PT, P0 ;  /* 0x00000005ff007c0c */ /* 0x000fda000bf05300 */
[----:B------:R-:W-:Y:S05]  /*0ca0*/  @!P0 BRA `(.L_x_11) ;  /* 0x00000000000c8947 */ /* 0x000fea0003800000 */
[----:B01----:R-:W0:Y:S02]  /*0cb0*/  LDC.64 R8, c[0x0][0x590] ;  /* 0x00016400ff087b82 */ /* 0x003e240000000a00 */
[----:B0-----:R1:W5:Y:S01]  /*0cc0*/  LDG.E R152, desc[UR36][R8.64] ;  /* 0x0000002408987981 */ /* 0x001362000c1e1900 */
[----:B------:R-:W-:Y:S05]  /*0cd0*/  BRA `(.L_x_10) ;  /* 0x0000000000087947 */ /* 0x000fea0003800000 */
.L_x_11:
[----:B------:R-:W-:Y:S02]  /*0ce0*/  ULDC UR4, c[0x0][0x584] ;  /* 0x0001610000047ab9 */ /* 0x000fe40000000800 */
[----:B------:R-:W-:-:S07]  /*0cf0*/  IMAD.U32 R152, RZ, RZ, UR4 ;  /* 0x00000004ff987e24 */ /* 0x000fce000f8e00ff */
.L_x_10:
[----:B------:R-:W2:Y:S01]  /*0d00*/  LDC R2, c[0x0][0x65c] ;  /* 0x00019700ff027b82 */ /* 0x000ea20000000800 */
[----:B------:R-:W-:Y:S01]  /*0d10*/  ULDC UR6, c[0x0][0x28c] ;  /* 0x0000a30000067ab9 */ /* 0x000fe20000000800 */
[----:B------:R-:W-:Y:S01]  /*0d20*/  ISETP.NE.AND P0, PT, R10, 0x2, PT ;  /* 0x000000020a00780c */ /* 0x000fe20003f05270 */
[----:B------:R-:W-:Y:S01]  /*0d30*/  UIADD3 UR6, UR6, 0x3f, URZ ;  /* 0x0000003f06067890 */ /* 0x000fe2000fffe03f */
[----:B01----:R-:W-:Y:S01]  /*0d40*/  IMAD.U32 R8, RZ, RZ, UR12 ;  /* 0x0000000cff087e24 */ /* 0x003fe2000f8e00ff */
[----:B------:R-:W-:Y:S01]  /*0d50*/  UMOV UR39, URZ ;  /* 0x0000003f00277c82 */ /* 0x000fe20008000000 */
[----:B------:R-:W-:Y:S01]  /*0d60*/  IMAD.MOV.U32 R9, RZ, RZ, RZ ;  /* 0x000000ffff097224 */ /* 0x000fe200078e00ff */
[----:B------:R-:W-:Y:S01]  /*0d70*/  USHF.R.S32.HI UR7, URZ, 0x1f, UR6 ;  /* 0x0000001f3f077899 */ /* 0x000fe20008011406 */
[----:B------:R-:W-:Y:S01]  /*0d80*/  UMOV UR38, URZ ;  /* 0x0000003f00267c82 */ /* 0x000fe20008000000 */
[----:B------:R-:W-:Y:S02]  /*0d90*/  ULDC.64 UR8, c[0x0][0x650] ;  /* 0x0001940000087ab9 */ /* 0x000fe40000000a00 */
[----:B------:R-:W-:-:S04]  /*0da0*/  ULEA.HI UR7, UR7, UR6, URZ, 0x6 ;  /* 0x0000000607077291 */ /* 0x000fc8000f8f303f */
[----:B------:R-:W-:Y:S01]  /*0db0*/  USHF.R.S32.HI UR40, URZ, 0x6, UR7 ;  /* 0x000000063f287899 */ /* 0x000fe20008011407 */
[----:B--2---:R-:W-:-:S13]  /*0dc0*/  ISETP.NE.AND P1, PT, R2, 0x1, PT ;  /* 0x000000010200780c */ /* 0x004fda0003f25270 */
[----:B------:R-:W0:Y:S01]  /*0dd0*/  @P1 LDC R19, c[0x0][0x10] ;  /* 0x00000400ff131b82 */ /* 0x000e220000000800 */
[----:B------:R-:W-:Y:S02]  /*0de0*/  @P1 IMAD.MOV.U32 R7, RZ, RZ, RZ ;  /* 0x000000ffff071224 */ /* 0x000fe400078e00ff */
[----:B------:R-:W-:-:S05]  /*0df0*/  @P1 IMAD.MOV.U32 R17, RZ, RZ, RZ ;  /* 0x000000ffff111224 */ /* 0x000fca00078e00ff */
[----:B------:R-:W1:Y:S01]  /*0e00*/  @!P1 LDC R11, c[0x0][0xc] ;  /* 0x00000300ff0b9b82 */ /* 0x000e620000000800 */
[----:B------:R-:W-:Y:S01]  /*0e10*/  ULDC UR4, c[0x0][0xc] ;  /* 0x0000030000047ab9 */ /* 0x000fe20000000800 */
[----:B------:R-:W-:Y:S02]  /*0e20*/  ULDC UR5, c[0x0][0x10] ;  /* 0x0000040000057ab9 */ /* 0x000fe40000000800 */
[----:B------:R-:W-:-:S04]  /*0e30*/  UIMAD.WIDE.U32 UR4, UR4, UR5, URZ ;  /* 0x00000005040472a5 */ /* 0x000fc8000f8e003f */
[----:B------:R-:W2:Y:S01]  /*0e40*/  LDC R2, c[0x0][0x14] ;  /* 0x00000500ff027b82 */ /* 0x000ea20000000800 */
[----:B0-----:R-:W-:-:S04]  /*0e50*/  @P1 IMAD.WIDE.U32 R18, R19, UR12, R6 ;  /* 0x0000000c13121c25 */ /* 0x001fc8000f8e0006 */
[----:B------:R-:W-:Y:S02]  /*0e60*/  @P1 IMAD.IADD R17, R19, 0x1, R17 ;  /* 0x0000000113111824 */ /* 0x000fe400078e0211 */
[----:B-1----:R-:W-:-:S04]  /*0e70*/  @!P1 IMAD.WIDE.U32 R8, R6, R11, R8 ;  /* 0x0000000b06089225 */ /* 0x002fc800078e0008 */
[----:B------:R-:W-:Y:S02]  /*0e80*/  @!P1 IMAD.MOV.U32 R18, RZ, RZ, R8 ;  /* 0x000000ffff129224 */ /* 0x000fe400078e0008 */
[----:B------:R-:W-:Y:S02]  /*0e90*/  @!P1 IMAD.MOV.U32 R17, RZ, RZ, R9 ;  /* 0x000000ffff119224 */ /* 0x000fe400078e0009 */
[----:B--2---:R-:W-:-:S04]  /*0ea0*/  IMAD.WIDE.U32 R12, R2, UR4, RZ ;  /* 0x00000004020c7c25 */ /* 0x004fc8000f8e00ff */
[----:B------:R-:W-:Y:S01]  /*0eb0*/  IMAD R23, R2, UR5, RZ ;  /* 0x0000000502177c24 */ /* 0x000fe2000f8e02ff */
[----:B------:R0:W-:Y:S03]  /*0ec0*/  STL.64 [R1], R12 ;  /* 0x0000000c01007387 */ /* 0x0001e60000100a00 */
[----:B------:R-:W-:Y:S01]  /*0ed0*/  IMAD.IADD R23, R13, 0x1, R23 ;  /* 0x000000010d177824 */ /* 0x000fe200078e0217 */
[----:B------:R-:W-:Y:S06]  /*0ee0*/  @P0 BRA `(.L_x_12) ;  /* 0x0000000000200947 */ /* 0x000fec0003800000 */
[----:B------:R-:W-:Y:S01]  /*0ef0*/  UISETP.GE.U32.AND UP0, UPT, UR40, 0xb, UPT ;  /* 0x0000000b2800788c */ /* 0x000fe2000bf06070 */
[----:B------:R-:W-:Y:S01]  /*0f00*/  IADD3 R18, P0, R18, R12, RZ ;  /* 0x0000000c12127210 */ /* 0x000fe20007f1e0ff */
[----:B------:R-:W-:Y:S01]  /*0f10*/  UIMAD.WIDE.U32 UR4, UR40, -0x45d1745d, URZ ;  /* 0xba2e8ba3280478a5 */ /* 0x000fe2000f8e003f */
[----:B------:R-:W-:-:S03]  /*0f20*/  UMOV UR38, URZ ;  /* 0x0000003f00267c82 */ /* 0x000fc60008000000 */
[----:B------:R-:W-:Y:S01]  /*0f30*/  USHF.R.U32.HI UR4, URZ, 0x3, UR5 ;  /* 0x000000033f047899 */ /* 0x000fe20008011605 */
[----:B------:R-:W-:-:S03]  /*0f40*/  IMAD.X R17, R23, 0x1, R17, P0 ;  /* 0x0000000117117824 */ /* 0x000fc600000e0611 */
[----:B------:R-:W-:Y:S02]  /*0f50*/  UIMAD UR39, UR4, -0xb, UR40 ;  /* 0xfffffff5042778a4 */ /* 0x000fe4000f8e0228 */
[----:B------:R-:W-:-:S12]  /*0f60*/  @UP0 ULOP3.LUT UR38, UR4, 0x1, URZ, 0xc0, !UPT ;  /* 0x0000000104260892 */ /* 0x000fd8000f8ec03f */
.L_x_12:
[----:B------:R-:W-:Y:S01]  /*0f70*/  ISETP.GE.U32.AND P0, PT, R18, UR8, PT ;  /* 0x0000000812007c0c */ /* 0x000fe2000bf06070 */
[----:B------:R-:W-:Y:S01]  /*0f80*/  IMAD.MOV.U32 R19, RZ, RZ, -0x1 ;  /* 0xffffffffff137424 */ /* 0x000fe200078e00ff */
[----:B------:R-:W-:Y:S01]  /*0f90*/  PRMT R8, RZ, 0x7610, R8 ;  /* 0x00007610ff087816 */ /* 0x000fe20000000008 */
[----:B------:R-:W-:Y:S01]  /*0fa0*/  IMAD.MOV.U32 R22, RZ, RZ, -0x1 ;  /* 0xffffffffff167424 */ /* 0x000fe200078e00ff */
[----:B------:R-:W-:Y:S01]  /*0fb0*/  ISETP.GE.U32.AND.EX P0, PT, R17, UR9, PT, P0 ;  /* 0x0000000911007c0c */ /* 0x000fe2000bf06100 */
[----:B------:R-:W-:-:S12]  /*0fc0*/  IMAD.MOV.U32 R2, RZ, RZ, -0x1 ;  /* 0xffffffffff027424 */ /* 0x000fd800078e00ff */
[----:B------:R-:W-:Y:S05]  /*0fd0*/  @P0 BRA `(.L_x_13) ;  /* 0x00000004002c0947 */ /* 0x000fea0003800000 */
[----:B------:R-:W1:Y:S01]  /*0fe0*/  LDC.64 R26, c[0x0][0x628] ;  /* 0x00018a00ff1a7b82 */ /* 0x000e620000000a00 */
[----:B------:R-:W-:Y:S02]  /*0ff0*/  IMAD.MOV.U32 R8, RZ, RZ, R18 ;  /* 0x000000ffff087224 */ /* 0x000fe400078e0012 */
[----:B------:R-:W-:-:S05]  /*1000*/  IMAD.MOV.U32 R9, RZ, RZ, R17 ;  /* 0x000000ffff097224 */ /* 0x000fca00078e0011 */
[----:B------:R-:W2:Y:S08]  /*1010*/  LDC R2, c[0x0][0x630] ;  /* 0x00018c00ff027b82 */ /* 0x000eb00000000800 */
[----:B------:R-:W3:Y:S01]  /*1020*/  LDC.64 R28, c[0x0][0x620] ;  /* 0x00018800ff1c7b82 */ /* 0x000ee20000000a00 */
[----:B-1----:R-:W-:-:S04]  /*1030*/  ISETP.NE.U32.AND P0, PT, R26, RZ, PT ;  /* 0x000000ff1a00720c */ /* 0x002fc80003f05070 */
[----:B------:R-:W-:-:S13]  /*1040*/  ISETP.NE.AND.EX P0, PT, R27, RZ, PT, P0 ;  /* 0x000000ff1b00720c */ /* 0x000fda0003f05300 */
[----:B--23--:R-:W-:Y:S05]  /*1050*/  @!P0 BRA `(.L_x_14) ;  /* 0x0000000000288947 */ /* 0x00cfea0003800000 */
[----:B0-----:R-:W0:Y:S02]  /*1060*/  LDC R13, c[0x0][0x634] ;  /* 0x00018d00ff0d7b82 */ /* 0x001e240000000800 */
[----:B0-----:R-:W-:-:S05]  /*1070*/  IADD3 R13, P0, R18, R13, RZ ;  /* 0x0000000d120d7210 */ /* 0x001fca0007f1e0ff */
[----:B------:R-:W-:-:S04]  /*1080*/  IMAD.X R15, RZ, RZ, R17, P0 ;  /* 0x000000ffff0f7224 */ /* 0x000fc800000e0611 */
[----:B------:R-:W-:-:S04]  /*1090*/  IMAD.WIDE.U32 R8, R15, R26, RZ ;  /* 0x0000001a0f087225 */ /* 0x000fc800078e00ff */
[----:B------:R-:W-:-:S04]  /*10a0*/  IMAD.WIDE.U32 R10, P0, R13, R27, R8 ;  /* 0x0000001b0d0a7225 */ /* 0x000fc80007800008 */
[----:B------:R-:W-:-:S04]  /*10b0*/  IMAD.WIDE.U32 R8, R13, R26, RZ ;  /* 0x0000001a0d087225 */ /* 0x000fc800078e00ff */
[----:B------:R-:W-:Y:S01]  /*10c0*/  IMAD.X R13, RZ, RZ, RZ, P0 ;  /* 0x000000ffff0d7224 */ /* 0x000fe200000e06ff */
[----:B------:R-:W-:Y:S01]  /*10d0*/  IADD3 RZ, P0, R9, R10, RZ ;  /* 0x0000000a09ff7210 */ /* 0x000fe20007f1e0ff */
[----:B------:R-:W-:-:S04]  /*10e0*/  IMAD.MOV.U32 R12, RZ, RZ, R11 ;  /* 0x000000ffff0c7224 */ /* 0x000fc800078e000b */
[----:B------:R-:W-:-:S08]  /*10f0*/  IMAD.WIDE.U32.X R8, R15, R27, R12, P0 ;  /* 0x0000001b0f087225 */ /* 0x000fd000000e040c */
.L_x_14:
[----:B------:R-:W1:Y:S01]  /*1100*/  LDC.64 R32, c[0x0][0x640] ;  /* 0x00019000ff207b82 */ /* 0x000e620000000a00 */
[-C--:B------:R-:W-:Y:S01]  /*1110*/  SHF.R.U64 R30, R8, R2.reuse, R9 ;  /* 0x00000002081e7219 */ /* 0x080fe20000001209 */
[----:B------:R-:W-:Y:S01]  /*1120*/  IMAD.MOV.U32 R19, RZ, RZ, R17 ;  /* 0x000000ffff137224 */ /* 0x000fe200078e0011 */
[----:B------:R-:W-:Y:S01]  /*1130*/  SHF.R.U32.HI R2, RZ, R2, R9 ;  /* 0x00000002ff027219 */ /* 0x000fe20000011609 */
[----:B------:R-:W-:Y:S01]  /*1140*/  IMAD.MOV.U32 R26, RZ, RZ, 0x1 ;  /* 0x00000001ff1a7424 */ /* 0x000fe200078e00ff */
[----:B------:R-:W-:-:S03]  /*1150*/  IADD3 R11, P0, RZ, -R30, RZ ;  /* 0x8000001eff0b7210 */ /* 0x000fc60007f1e0ff */
[----:B------:R-:W2:Y:S02]  /*1160*/  LDC R10, c[0x0][0x618] ;  /* 0x00018600ff0a7b82 */ /* 0x000ea40000000800 */
[----:B------:R-:W-:-:S04]  /*1170*/  IMAD.X R9, RZ, RZ, ~R2, P0 ;  /* 0x000000ffff097224 */ /* 0x000fc800000e0e02 */
[-C--:B------:R-:W-:Y:S02]  /*1180*/  IMAD R2, R9, R28.reuse, RZ ;  /* 0x0000001c09027224 */ /* 0x080fe400078e02ff */
[----:B0-----:R-:W0:Y:S01]  /*1190*/  LDC R13, c[0x0][0x608] ;  /* 0x00018200ff0d7b82 */ /* 0x001e220000000800 */
[----:B------:R-:W-:-:S04]  /*11a0*/  IMAD.WIDE.U32 R8, R11, R28, R18 ;  /* 0x0000001c0b087225 */ /* 0x000fc800078e0012 */
[----:B------:R-:W-:Y:S02]  /*11b0*/  IMAD R11, R11, R29, R2 ;  /* 0x0000001d0b0b7224 */ /* 0x000fe400078e0202 */
[----:B------:R-:W-:Y:S01]  /*11c0*/  IMAD.MOV.U32 R2, RZ, RZ, -0x1 ;  /* 0xffffffffff027424 */ /* 0x000fe200078e00ff */
[----:B------:R-:W3:Y:S01]  /*11d0*/  LDC R31, c[0x0][0x658] ;  /* 0x00019600ff1f7b82 */ /* 0x000ee20000000800 */
[----:B------:R-:W-:Y:S01]  /*11e0*/  IMAD.IADD R9, R9, 0x1, R11 ;  /* 0x0000000109097824 */ /* 0x000fe200078e020b */
[----:B-1----:R-:W-:-:S04]  /*11f0*/  ISETP.NE.U32.AND P0, PT, R32, RZ, PT ;  /* 0x000000ff2000720c */ /* 0x002fc80003f05070 */
[----:B------:R-:W-:Y:S02]  /*1200*/  ISETP.NE.AND.EX P0, PT, R33, RZ, PT, P0 ;  /* 0x000000ff2100720c */ /* 0x000fe40003f05300 */
[----:B------:R-:W1:Y:S01]  /*1210*/  LDC R29, c[0x0][0x600] ;  /* 0x00018000ff1d7b82 */ /* 0x000e620000000800 */
[-CC-:B--2---:R-:W-:Y:S02]  /*1220*/  SHF.R.U64 R27, R8, R10.reuse, R9.reuse ;  /* 0x0000000a081b7219 */ /* 0x184fe40000001209 */
[----:B------:R-:W-:-:S05]  /*1230*/  SHF.R.U32.HI R8, RZ, R10, R9 ;  /* 0x0000000aff087219 */ /* 0x000fca0000011609 */
[----:B------:R-:W2:Y:S01]  /*1240*/  LDC R22, c[0x0][0x648] ;  /* 0x00019200ff167b82 */ /* 0x000ea20000000800 */
[-CC-:B0-----:R-:W-:Y:S02]  /*1250*/  SHF.R.U64 R34, R27, R13.reuse, R8.reuse ;  /* 0x0000000d1b227219 */ /* 0x181fe40000001208 */
[----:B------:R-:W-:-:S05]  /*1260*/  SHF.R.U32.HI R8, RZ, R13, R8 ;  /* 0x0000000dff087219 */ /* 0x000fca0000011608 */
[----:B------:R-:W0:Y:S01]  /*1270*/  LDC R24, c[0x0][0x638] ;  /* 0x00018e00ff187b82 */ /* 0x000e220000000800 */
[-CC-:B---3--:R-:W-:Y:S02]  /*1280*/  SHF.R.U64 R36, R34, R31.reuse, R8.reuse ;  /* 0x0000001f22247219 */ /* 0x188fe40000001208 */
[-C--:B------:R-:W-:Y:S02]  /*1290*/  SHF.L.U32 R2, R2, R31.reuse, RZ ;  /* 0x0000001f02027219 */ /* 0x080fe400000006ff */
[----:B------:R-:W-:Y:S01]  /*12a0*/  SHF.R.U32.HI R9, RZ, R31, R8 ;  /* 0x0000001fff097219 */ /* 0x000fe20000011608 */
[----:B------:R-:W-:Y:S01]  /*12b0*/  IMAD.MOV.U32 R8, RZ, RZ, R36 ;  /* 0x000000ffff087224 */ /* 0x000fe200078e0024 */
[----:B------:R-:W-:Y:S01]  /*12c0*/  LOP3.LUT R15, RZ, R2, RZ, 0x33, !PT ;  /* 0x00000002ff0f7212 */ /* 0x000fe200078e33ff */
[----:B------:R-:W3:Y:S01]  /*12d0*/  LDC R28, c[0x0][0x610] ;  /* 0x00018400ff1c7b82 */ /* 0x000ee20000000800 */
[----:B------:R-:W-:Y:S05]  /*12e0*/  @!P0 BRA `(.L_x_15) ;  /* 0x0000000000288947 */ /* 0x000fea0003800000 */
[----:B------:R-:W4:Y:S02]  /*12f0*/  LDC R13, c[0x0][0x64c] ;  /* 0x00019300ff0d7b82 */ /* 0x000f240000000800 */
[----:B----4-:R-:W-:-:S05]  /*1300*/  IADD3 R13, P0, R36, R13, RZ ;  /* 0x0000000d240d7210 */ /* 0x010fca0007f1e0ff */
        /* <DEDUP_REMOVED lines=8> */
.L_x_15:
[----:B--2---:R-:W-:Y:S01]  /*1390*/  SHF.R.U64 R7, R8, R22, R9 ;  /* 0x0000001608077219 */ /* 0x004fe20000001209 */
[----:B-1----:R-:W-:Y:S01]  /*13a0*/  VIADD R8, R29, 0xffffffff ;  /* 0xffffffff1d087836 */ /* 0x002fe20000000000 */
[----:B------:R-:W-:Y:S01]  /*13b0*/  SHF.L.U32 R2, R26, R31, RZ ;  /* 0x0000001f1a027219 */ /* 0x000fe200000006ff */
[----:B------:R-:W-:Y:S01]  /*13c0*/  @P1 IMAD R21, R25, R20, R6 ;  /* 0x0000001419151224 */ /* 0x000fe200078e0206 */
[----:B------:R-:W-:Y:S01]  /*13d0*/  LOP3.LUT R15, R34, R15, RZ, 0xc0, !PT ;  /* 0x0000000f220f7212 */ /* 0x000fe200078ec0ff */
[----:B------:R-:W-:Y:S01]  /*13e0*/  IMAD.MOV R9, RZ, RZ, -R7 ;  /* 0x000000ffff097224 */ /* 0x000fe200078e0a07 */
[----:B------:R-:W-:-:S03]  /*13f0*/  LOP3.LUT R8, R27, R8, RZ, 0xc0, !PT ;  /* 0x000000081b087212 */ /* 0x000fc600078ec0ff */
[----:B------:R-:W-:Y:S02]  /*1400*/  IMAD R6, R2, R7, R15 ;  /* 0x0000000702067224 */ /* 0x000fe400078e020f */
[----:B0-----:R-:W-:Y:S02]  /*1410*/  IMAD R2, R9, R24, R36 ;  /* 0x0000001809027224 */ /* 0x001fe400078e0224 */
[----:B---3--:R-:W-:Y:S02]  /*1420*/  IMAD R19, R6, R28, R21 ;  /* 0x0000001c06137224 */ /* 0x008fe400078e0215 */
[----:B------:R-:W-:Y:S02]  /*1430*/  IMAD R2, R2, R29, R8 ;  /* 0x0000001d02027224 */ /* 0x000fe400078e0208 */
[----:B------:R-:W-:-:S03]  /*1440*/  IMAD.MOV.U32 R6, RZ, RZ, 0x1 ;  /* 0x00000001ff067424 */ /* 0x000fc600078e00ff */
[----:B------:R-:W-:Y:S02]  /*1450*/  SEL R22, R2, R19, !P1 ;  /* 0x0000001302167207 */ /* 0x000fe40004800000 */
[----:B------:R-:W-:Y:S01]  /*1460*/  SEL R19, R19, R2, !P1 ;  /* 0x0000000213137207 */ /* 0x000fe20004800000 */
[----:B------:R-:W-:Y:S01]  /*1470*/  IMAD.MOV.U32 R2, RZ, RZ, R30 ;  /* 0x000000ffff027224 */ /* 0x000fe200078e001e */
[----:B------:R-:W-:-:S07]  /*1480*/  PRMT R8, R6, 0x7610, R8 ;  /* 0x0000761006087816 */ /* 0x000fce0000000008 */
.L_x_13:
[----:B------:R-:W-:Y:S05]  /*1490*/  @!P2 BRA `(.L_x_16) ;  /* 0x00000000000ca947 */ /* 0x000fea0003800000 */
[----:B------:R-:W-:Y:S01]  /*14a0*/  UCGABAR_WAIT ;  /* 0x0000000000007dc7 */ /* 0x000fe20008000000 */
[----:B------:R-:W-:Y:S01]  /*14b0*/  CCTL.IVALL ;  /* 0x00000000ff00798f */ /* 0x000fe20002000000 */
[----:B------:R-:W-:Y:S05]  /*14c0*/  BRA `(.L_x_17) ;  /* 0x0000000000047947 */ /* 0x000fea0003800000 */
.L_x_16:
[----:B------:R-:W-:Y:S06]  /*14d0*/  BAR.SYNC.DEFER_BLOCKING 0x0 ;  /* 0x0000000000007b1d */ /* 0x000fec0000010000 */
.L_x_17:
[----:B------:R-:W-:Y:S05]  /*14e0*/  @!P4 BRA `(.L_x_18) ;  /* 0x0000007400a0c947 */ /* 0x000fea0003800000 */
[----:B------:R-:W-:-:S13]  /*14f0*/  ISETP.GT.U32.AND P0, PT, R35, 0x1, PT ;  /* 0x000000012300780c */ /* 0x000fda0003f04070 */
[----:B------:R-:W-:Y:S05]  /*1500*/  @P0 EXIT ;  /* 0x000000000000094d */ /* 0x000fea0003800000 */
.L_x_19:
[----:B------:R-:W-:-:S08]  /*1510*/  NOP ;  /* 0x0000000000007918 */ /* 0x000fd00000000000 */
[----:B------:R-:W1:Y:S02]  /*1520*/  USETMAXREG.TRY_ALLOC.CTAPOOL UP0, 0xe8 ;  /* 0x000000e8000079c8 */ /* 0x000e640008000600 */
[----:B-1----:R-:W-:-:S13]  /*1530*/  PLOP3.LUT P0, PT, PT, PT, UP0, 0x80, 0x0 ;  /* 0x000000000000781c */ /* 0x002fda0003f0f008 */
[----:B------:R-:W-:Y:S05]  /*1540*/  @!P0 BRA `(.L_x_19) ;  /* 0xfffffffc00f08947 */ /* 0x000fea000383ffff */
[----:B------:R-:W-:-:S13]  /*1550*/  LOP3.LUT P0, RZ, R8, 0xff, RZ, 0xc0, !PT ;  /* 0x000000ff08ff7812 */ /* 0x000fda000780c0ff */
[----:B------:R-:W-:Y:S05]  /*1560*/  @!P0 EXIT ;  /* 0x000000000000894d */ /* 0x000fea0003800000 */
[----:B------:R-:W1:Y:S01]  /*1570*/  S2UR UR4, SR_CgaCtaId ;  /* 0x00000000000479c3 */ /* 0x000e620000008800 */
[----:B------:R-:W-:Y:S01]  /*1580*/  VIADD R14, R14, 0xffffffff ;  /* 0xffffffff0e0e7836 */ /* 0x000fe20000000000 */
[CC--:B------:R-:W-:Y:S01]  /*1590*/  LEA.HI R4, R0.reuse, R3.reuse, RZ, 0x2 ;  /* 0x0000000300047211 */ /* 0x0c0fe200078f10ff */
[----:B------:R-:W-:Y:S01]  /*15a0*/  UMOV UR41, 0x400 ;  /* 0x0000040000297882 */ /* 0x000fe20000000000 */
[----:B------:R-:W-:Y:S01]  /*15b0*/  LEA.HI R0, R0, R3, RZ, 0x5 ;  /* 0x0000000300007211 */ /* 0x000fe200078f28ff */
[----:B------:R-:W-:Y:S01]  /*15c0*/  UISETP.LT.AND UP0, UPT, UR40, 0x1, UPT ;  /* 0x000000012800788c */ /* 0x000fe2000bf01270 */
[----:B------:R-:W-:Y:S01]  /*15d0*/  R2UR UR42, R14 ;  /* 0x000000000e2a72ca */ /* 0x000fe200000e0000 */
[----:B------:R-:W-:Y:S01]  /*15e0*/  ULDC UR5, c[0x0][0x284] ;  /* 0x0000a10000057ab9 */ /* 0x000fe20000000800 */
[--C-:B------:R-:W-:Y:S01]  /*15f0*/  SHF.R.S32.HI R156, RZ, 0x2, R4.reuse ;  /* 0x00000002ff9c7819 */ /* 0x100fe20000011404 */
[----:B------:R-:W-:Y:S01]  /*1600*/  USEL UR43, UR40, 0x1, UP0 ;  /* 0x00000001282b7887 */ /* 0x000fe20008000000 */
[----:B------:R-:W-:Y:S01]  /*1610*/  SHF.R.S32.HI R5, RZ, 0x1f, R4 ;  /* 0x0000001fff057819 */ /* 0x000fe20000011404 */
[----:B------:R-:W-:Y:S01]  /*1620*/  USHF.L.U32 UR44, UR40, 0x1, URZ ;  /* 0x00000001282c7899 */ /* 0x000fe2000800063f */
[----:B------:R-:W-:Y:S01]  /*1630*/  LOP3.LUT R158, R4, 0xfffffffc, RZ, 0xc0, !PT ;  /* 0xfffffffc049e7812 */ /* 0x000fe200078ec0ff */
[----:B------:R-:W-:Y:S01]  /*1640*/  UIADD3 UR43, -UR43, UR40, URZ ;  /* 0x000000282b2b7290 */ /* 0x000fe2000fffe13f */
[----:B------:R-:W-:-:S02]  /*1650*/  LEA.HI R5, R5, R156, RZ, 0x3 ;  /* 0x0000009c05057211 */ /* 0x000fc400078f18ff */
[----:B------:R-:W-:Y:S01]  /*1660*/  ISETP.NE.AND P0, PT, R14, RZ, PT ;  /* 0x000000ff0e00720c */ /* 0x000fe20003f05270 */
[----:B------:R-:W-:Y:S01]  /*1670*/  IMAD.IADD R158, R3, 0x1, -R158 ;  /* 0x00000001039e7824 */ /* 0x000fe200078e0a9e */
[----:B------:R-:W-:Y:S01]  /*1680*/  LOP3.LUT R5, R5, 0xfffffff8, RZ, 0xc0, !PT ;  /* 0xfffffff805057812 */ /* 0x000fe200078ec0ff */
[----:B------:R-:W-:Y:S01]  /*1690*/  USHF.L.U32 UR42, UR42, 0x3, URZ ;  /* 0x000000032a2a7899 */ /* 0x000fe2000800063f */
[----:B------:R-:W-:-:S03]  /*16a0*/  SEL R165, RZ, 0x1, P0 ;  /* 0x00000001ffa57807 */ /* 0x000fc60000000000 */
[----:B------:R-:W-:Y:S01]  /*16b0*/  IMAD.IADD R156, R156, 0x1, -R5 ;  /* 0x000000019c9c7824 */ /* 0x000fe200078e0a05 */
[----:B-1----:R-:W-:Y:S01]  /*16c0*/  ULEA UR41, UR4, UR41, 0x18 ;  /* 0x0000002904297291 */ /* 0x002fe2000f8ec03f */
[----:B------:R-:W-:Y:S01]  /*16d0*/  SHF.R.S32.HI R5, RZ, 0x5, R0 ;  /* 0x00000005ff057819 */ /* 0x000fe20000011400 */
[----:B------:R-:W-:Y:S02]  /*16e0*/  IMAD.U32 R160, RZ, RZ, UR42 ;  /* 0x0000002affa07e24 */ /* 0x000fe4000f8e00ff */
[----:B------:R-:W-:Y:S01]  /*16f0*/  UIADD3 UR45, UR41, 0xc0, URZ ;  /* 0x000000c0292d7890 */ /* 0x000fe2000fffe03f */
[--C-:B------:R-:W-:Y:S01]  /*1700*/  SHF.R.S32.HI R157, RZ, 0x1f, R156.reuse ;  /* 0x0000001fff9d7819 */ /* 0x100fe2000001149c */
[C-C-:B------:R-:W-:Y:S01]  /*1710*/  IMAD R163, R5.reuse, -0x10, -R156.reuse ;  /* 0xfffffff005a37824 */ /* 0x140fe200078e0a9c */
[C---:B------:R-:W-:Y:S02]  /*1720*/  LOP3.LUT R162, R160.reuse, 0x8, RZ, 0xc0, !PT ;  /* 0x00000008a0a27812 */ /* 0x040fe400078ec0ff */
[----:B------:R-:W-:Y:S01]  /*1730*/  LOP3.LUT R160, R160, 0x8, RZ, 0xc, !PT ;  /* 0x00000008a0a07812 */ /* 0x000fe200078e0cff */
[----:B------:R-:W-:Y:S01]  /*1740*/  IMAD.U32 R159, RZ, RZ, UR45 ;  /* 0x0000002dff9f7e24 */ /* 0x000fe2000f8e00ff */
[----:B------:R-:W-:Y:S01]  /*1750*/  LOP3.LUT R162, R162, 0x18, RZ, 0x3c, !PT ;  /* 0x00000018a2a27812 */ /* 0x000fe200078e3cff */
[----:B------:R-:W-:-:S04]  /*1760*/  IMAD.WIDE R156, R5, 0x10, R156 ;  /* 0x00000010059c7825 */ /* 0x000fc800078e029c */
[----:B------:R-:W-:Y:S02]  /*1770*/  VIADD R161, R159, UR42 ;  /* 0x0000002a9fa17c36 */ /* 0x000fe40008000000 */
[----:B------:R-:W-:-:S07]  /*1780*/  VIADD R163, R163, UR5 ;  /* 0x00000005a3a37c36 */ /* 0x000fce0008000000 */
.L_x_299:
[----:B------:R-:W-:Y:S01]  /*1790*/  SHF.L.U32 R0, R165, 0x1f, RZ ;  /* 0x0000001fa5007819 */ /* 0x000fe200000006ff */
[----:B------:R-:W-:Y:S02]  /*17a0*/  ULDC UR4, c[0x0][0x28c] ;  /* 0x0000a30000047ab9 */ /* 0x000fe40000000800 */
[----:B------:R-:W-:Y:S01]  /*17b0*/  ISETP.LT.AND P1, PT, RZ, UR4, PT ;  /* 0x00000004ff007c0c */ /* 0x000fe2000bf21270 */
[----:B-1----:R-:W1:Y:S02]  /*17c0*/  SYNCS.PHASECHK.TRANS64.TRYWAIT P0, [R159+UR42], R0 ;  /* 0x000000009f0075a7 */ /* 0x002e64000800016a */
[----:B-1-34-:R-:W-:Y:S10]  /*17d0*/  @!P0 BRA `(.L_x_20) ;  /* 0x0000008400fc8947 */ /* 0x01aff40003800000 */
.L_x_328:
[----:B------:R-:W-:Y:S05]  /*17e0*/  @P1 BRA `(.L_x_21) ;  /* 0x0000000000401947 */ /* 0x000fea0003800000 */
[----:B-1----:R-:W-:Y:S01]  /*17f0*/  MOV R0, 0x0 ;  /* 0x0000000000007802 */ /* 0x002fe20000000f00 */
[----:B------:R-:W-:Y:S01]  /*1800*/  ULDC.64 UR4, c[0x4][0x68] ;  /* 0x01001a0000047ab9 */ /* 0x000fe20000000a00 */
[----:B------:R-:W-:Y:S01]  /*1810*/  ULDC.64 UR6, c[0x4][0x8] ;  /* 0x0100020000067ab9 */ /* 0x000fe20000000a00 */
[----:B------:R-:W-:Y:S01]  /*1820*/  IMAD.U32 R4, RZ, RZ, UR4 ;  /* 0x00000004ff047e24 */ /* 0x000fe2000f8e00ff */
[----:B------:R1:W2:Y:S01]  /*1830*/  LDC.64 R14, c[0x4][R0] ;  /* 0x01000000000e7b82 */ /* 0x0002a20000000a00 */
[----:B------:R-:W-:Y:S01]  /*1840*/  IMAD.U32 R5, RZ, RZ, UR5 ;  /* 0x00000005ff057e24 */ /* 0x000fe2000f8e00ff */
[----:B------:R-:W-:Y:S01]  /*1850*/  ULDC.64 UR4, c[0x4][0x70] ;  /* 0x01001c0000047ab9 */ /* 0x000fe20000000a00 */
[----:B------:R-:W-:Y:S02]  /*1860*/  IMAD.U32 R10, RZ, RZ, UR6 ;  /* 0x00000006ff0a7e24 */ /* 0x000fe4000f8e00ff */
[----:B------:R-:W-:Y:S02]  /*1870*/  IMAD.U32 R6, RZ, RZ, UR4 ;  /* 0x00000004ff067e24 */ /* 0x000fe4000f8e00ff */
[----:B------:R-:W-:-:S02]  /*1880*/  IMAD.U32 R7, RZ, RZ, UR5 ;  /* 0x00000005ff077e24 */ /* 0x000fc4000f8e00ff */
[----:B------:R-:W-:Y:S02]  /*1890*/  IMAD.U32 R11, RZ, RZ, UR7 ;  /* 0x00000007ff0b7e24 */ /* 0x000fe4000f8e00ff */
[----:B------:R-:W-:Y:S02]  /*18a0*/  IMAD.MOV.U32 R8, RZ, RZ, 0x1e1 ;  /* 0x000001e1ff087424 */ /* 0x000fe400078e00ff */
[----:B0-----:R-:W-:Y:S02]  /*18b0*/  IMAD.MOV.U32 R12, RZ, RZ, 0x1 ;  /* 0x00000001ff0c7424 */ /* 0x001fe400078e00ff */
[----:B-1----:R-:W-:-:S07]  /*18c0*/  IMAD.MOV.U32 R13, RZ, RZ, RZ ;  /* 0x000000ffff0d7224 */ /* 0x002fce00078e00ff */
[----:B------:R-:W-:-:S07]  /*18d0*/  LEPC R20, `(.L_x_21) ;  /* 0x000000001014794e */ /* 0x000fce0000000000 */
[----:B--2--5:R-:W-:Y:S05]  /*18e0*/  CALL.ABS.NOINC R14 ;  /* 0x000000000e007343 */ /* 0x024fea0003c00000 */
.L_x_21:
[----:B-1----:R-:W-:-:S04]  /*18f0*/  LOP3.LUT R0, R16, 0x1, RZ, 0xfc, !PT ;  /* 0x0000000110007812 */ /* 0x002fc800078efcff */
[----:B------:R-:W-:-:S13]  /*1900*/  ISETP.NE.AND P0, PT, R0, 0x3, PT ;  /* 0x000000030000780c */ /* 0x000fda0003f05270 */
[----:B------:R-:W-:Y:S05]  /*1910*/  @!P0 BRA `(.L_x_22) ;  /* 0x0000000000048947 */ /* 0x000fea0003800000 */
[----:B------:R-:W-:Y:S01]  /*1920*/  BPT.TRAP 0x1 ;  /* 0x000000040000795c */ /* 0x000fe20000300000 */
.L_x_22:
[----:B------:R-:W-:Y:S02]  /*1930*/  IMAD.U32 R3, RZ, RZ, UR39 ;  /* 0x00000027ff037e24 */ /* 0x000fe4000f8e00ff */
[----:B------:R-:W-:-:S03]  /*1940*/  IMAD.U32 R0, RZ, RZ, UR38 ;  /* 0x00000026ff007e24 */ /* 0x000fc6000f8e00ff */
[----:B------:R-:W-:Y:S02]  /*1950*/  LEA R3, R3, UR41, 0x3 ;  /* 0x0000002903037c11 */ /* 0x000fe4000f8e18ff */
[----:B------:R-:W-:-:S04]  /*1960*/  SHF.L.U32 R0, R0, 0x1f, RZ ;  /* 0x0000001f00007819 */ /* 0x000fc800000006ff */
[----:B------:R1:W2:Y:S01]  /*1970*/  SYNCS.PHASECHK.TRANS64.TRYWAIT P1, [R3+URZ], R0 ;  /* 0x00000000030075a7 */ /* 0x0002a2000802017f */
[----:B------:R-:W-:Y:S05]  /*1980*/  @!P0 BRA `(.L_x_23) ;  /* 0x0000000000048947 */ /* 0x000fea0003800000 */
[----:B------:R-:W-:Y:S01]  /*1990*/  BPT.TRAP 0x1 ;  /* 0x000000040000795c */ /* 0x000fe20000300000 */
.L_x_23:
[----:B------:R-:W-:-:S05]  /*19a0*/  IMAD.U32 R4, RZ, RZ, UR43 ;  /* 0x0000002bff047e24 */ /* 0x000fca000f8e00ff */
[----:B------:R-:W-:Y:S01]  /*19b0*/  ISETP.GE.AND P2, PT, R4, 0x1, PT ;  /* 0x000000010400780c */ /* 0x000fe20003f46270 */
[----:B--2---:R-:W-:-:S12]  /*19c0*/  @P1 BRA `(.L_x_24) ;  /* 0x0000000000081947 */ /* 0x004fd80003800000 */
[----:B------:R-:W2:Y:S02]  /*19d0*/  SYNCS.PHASECHK.TRANS64.TRYWAIT P1, [R3+URZ], R0 ;  /* 0x00000000030075a7 */ /* 0x000ea4000802017f */
[----:B--2---:R-:W-:Y:S05]  /*19e0*/  @!P1 BRA `(.L_x_25) ;  /* 0x00000084008c9947 */ /* 0x004fea0003800000 */
.L_x_24:
[----:B------:R-:W-:Y:S05]  /*19f0*/  WARPSYNC.ALL ;  /* 0x0000000000007948 */ /* 0x000fea0003800000 */
[----:B------:R-:W-:Y:S01]  /*1a00*/  UIADD3 UR4, UR41, 0x180, URZ ;  /* 0x0000018029047890 */ /* 0x000fe2000fffe03f */
[----:B------:R-:W-:Y:S01]  /*1a10*/  WARPGROUP.ARRIVE ;  /* 0x00000000000079c5 */ /* 0x000fe20000000000 */
[----:B------:R-:W-:Y:S02]  /*1a20*/  UIADD3 UR5, UR41, 0xb180, URZ ;  /* 0x0000b18029057890 */ /* 0x000fe4000fffe03f */
[----:B------:R-:W-:Y:S02]  /*1a30*/  USHF.R.U32.HI UR4, URZ, 0x4, UR4 ;  /* 0x000000043f047899 */ /* 0x000fe40008011604 */
[----:B------:R-:W-:-:S02]  /*1a40*/  USHF.R.U32.HI UR5, URZ, 0x4, UR5 ;  /* 0x000000043f057899 */ /* 0x000fc40008011605 */
[----:B------:R-:W-:Y:S02]  /*1a50*/  ULOP3.LUT UR4, UR4, 0x3fff, URZ, 0xc0, !UPT ;  /* 0x00003fff04047892 */ /* 0x000fe4000f8ec03f */
[----:B------:R-:W-:Y:S02]  /*1a60*/  ULOP3.LUT UR5, UR5, 0x3fff, URZ, 0xc0, !UPT ;  /* 0x00003fff05057892 */ /* 0x000fe4000f8ec03f */
[----:B------:R-:W-:Y:S02]  /*1a70*/  ULOP3.LUT UR10, UR4, 0x10000, URZ, 0xfc, !UPT ;  /* 0x00010000040a7892 */ /* 0x000fe4000f8efc3f */
[----:B------:R-:W-:Y:S02]  /*1a80*/  ULOP3.LUT UR9, UR5, 0x10000, URZ, 0xfc, !UPT ;  /* 0x0001000005097892 */ /* 0x000fe4000f8efc3f */
[----:B------:R-:W-:Y:S02]  /*1a90*/  ULEA UR4, UR39, UR10, 0x8 ;  /* 0x0000000a27047291 */ /* 0x000fe4000f8e403f */
[----:B------:R-:W-:Y:S01]  /*1aa0*/  ULEA UR6, UR39, UR9, 0xa ;  /* 0x0000000927067291 */ /* 0x000fe2000f8e503f */
[----:B------:R-:W-:Y:S01]  /*1ab0*/  UMOV UR5, 0x80000020 ;  /* 0x8000002000057882 */ /* 0x000fe20000000000 */
[----:B------:R-:W-:-:S07]  /*1ac0*/  UMOV UR7, 0x80000020 ;  /* 0x8000002000077882 */ /* 0x000fce0000000000 */
[----:B------:R-:W-:Y:S01]  /*1ad0*/  IGMMA.64x256x32.S8.S8 R24, gdesc[UR4], RZ, !UPT, gsb0 ;  /* 0x06600000041879f1 */ /* 0x000fe2000c0410ff */
[----:B------:R-:W-:Y:S02]  /*1ae0*/  UIADD3 UR4, UR4, 0x2, URZ ;  /* 0x0000000204047890 */ /* 0x000fe4000fffe03f */
[----:B------:R-:W-:Y:S01]  /*1af0*/  UIADD3 UR6, UR6, 0x2, URZ ;  /* 0x0000000206067890 */ /* 0x000fe2000fffe03f */
[----:B------:R-:W-:Y:S01]  /*1b00*/  UMOV UR5, 0x80000020 ;  /* 0x8000002000057882 */ /* 0x000fe20000000000 */
[----:B------:R-:W-:Y:S01]  /*1b10*/  UMOV UR7, 0x80000020 ;  /* 0x8000002000077882 */ /* 0x000fe20000000000 */
[----:B------:R-:W-:Y:S02]  /*1b20*/  WARPGROUP.DEPBAR.LE gsb0, 0x0 ;  /* 0x00008000000079c5 */ /* 0x000fe40000010000 */
[----:B------:R-:W-:-:S06]  /*1b30*/  WARPGROUP.ARRIVE ;  /* 0x00000000000079c5 */ /* 0x000fcc0000000000 */
[----:B------:R-:W-:Y:S03]  /*1b40*/  IGMMA.64x256x32.S8.S8 R24, gdesc[UR4], R24, gsb0 ;  /* 0x06600000041879f1 */ /* 0x000fe60008041018 */
[----:B------:R-:W-:Y:S02]  /*1b50*/  WARPGROUP.DEPBAR.LE gsb0, 0x0 ;  /* 0x00008000000079c5 */ /* 0x000fe40000010000 */
[----:B------:R-:W-:Y:S05]  /*1b60*/  @!P2 BRA `(.L_x_26) ;  /* 0x0000000000d4a947 */ /* 0x000fea0003800000 */
[----:B------:R-:W-:Y:S01]  /*1b70*/  UIADD3 UR4, UR39, 0x1, URZ ;  /* 0x0000000127047890 */ /* 0x000fe2000fffe03f */
[----:B-12---:R-:W-:Y:S02]  /*1b80*/  IMAD.U32 R0, RZ, RZ, UR43 ;  /* 0x0000002bff007e24 */ /* 0x006fe4000f8e00ff */
[----:B------:R-:W-:Y:S01]  /*1b90*/  IMAD.U32 R3, RZ, RZ, UR39 ;  /* 0x00000027ff037e24 */ /* 0x000fe2000f8e00ff */
[----:B------:R-:W-:-:S04]  /*1ba0*/  UISETP.NE.AND UP0, UPT, UR4, 0xb, UPT ;  /* 0x0000000b0400788c */ /* 0x000fc8000bf05270 */
[----:B------:R-:W-:Y:S02]  /*1bb0*/  USEL UR5, URZ, 0x1, UP0 ;  /* 0x000000013f057887 */ /* 0x000fe40008000000 */
[----:B------:R-:W-:Y:S02]  /*1bc0*/  USEL UR8, UR4, URZ, UP0 ;  /* 0x0000003f04087287 */ /* 0x000fe40008000000 */
[----:B------:R-:W-:-:S06]  /*1bd0*/  ULOP3.LUT UR5, UR38, UR5, URZ, 0x3c, !UPT ;  /* 0x0000000526057292 */ /* 0x000fcc000f8e3c3f */
[----:B------:R-:W-:-:S07]  /*1be0*/  IMAD.U32 R6, RZ, RZ, UR5 ;  /* 0x00000005ff067e24 */ /* 0x000fce000f8e00ff */
.L_x_33:
[----:B------:R-:W-:Y:S05]  /*1bf0*/  @!P0 BRA `(.L_x_27) ;  /* 0x0000000000048947 */ /* 0x000fea0003800000 */
[----:B------:R-:W-:Y:S01]  /*1c00*/  BPT.TRAP 0x1 ;  /* 0x000000040000795c */ /* 0x000fe20000300000 */
.L_x_27:
[----:B------:R-:W-:Y:S01]  /*1c10*/  ULEA UR4, UR8, UR41, 0x3 ;  /* 0x0000002908047291 */ /* 0x000fe2000f8e183f */
[----:B------:R-:W-:-:S08]  /*1c20*/  SHF.L.U32 R4, R6, 0x1f, RZ ;  /* 0x0000001f06047819 */ /* 0x000fd000000006ff */
[----:B------:R1:W2:Y:S01]  /*1c30*/  SYNCS.PHASECHK.TRANS64.TRYWAIT P1, [UR4], R4 ;  /* 0x00000004ff0075a7 */ /* 0x0002a20008020144 */
[----:B------:R-:W-:Y:S05]  /*1c40*/  @!P0 BRA `(.L_x_28) ;  /* 0x0000000000048947 */ /* 0x000fea0003800000 */
[----:B------:R-:W-:Y:S01]  /*1c50*/  BPT.TRAP 0x1 ;  /* 0x000000040000795c */ /* 0x000fe20000300000 */
.L_x_28:
[----:B--2---:R-:W-:Y:S05]  /*1c60*/  @P1 BRA `(.L_x_29) ;  /* 0x0000000000081947 */ /* 0x004fea0003800000 */
[----:B------:R-:W2:Y:S02]  /*1c70*/  SYNCS.PHASECHK.TRANS64.TRYWAIT P1, [UR4], R4 ;  /* 0x00000004ff0075a7 */ /* 0x000ea40008020144 */
[----:B--2---:R-:W-:Y:S05]  /*1c80*/  @!P1 BRA `(.L_x_30) ;  /* 0x0000008000f89947 */ /* 0x004fea0003800000 */
.L_x_29:
[----:B------:R-:W-:Y:S01]  /*1c90*/  ULEA UR4, UR8, UR10, 0x8 ;  /* 0x0000000a08047291 */ /* 0x000fe2000f8e403f */
[----:B------:R-:W-:Y:S01]  /*1ca0*/  WARPGROUP.ARRIVE ;  /* 0x00000000000079c5 */ /* 0x000fe20000000000 */
[----:B------:R-:W-:Y:S01]  /*1cb0*/  ULEA UR6, UR8, UR9, 0xa ;  /* 0x0000000908067291 */ /* 0x000fe2000f8e503f */
[----:B------:R-:W-:Y:S01]  /*1cc0*/  UMOV UR5, 0x80000020 ;  /* 0x8000002000057882 */ /* 0x000fe20000000000 */
[----:B------:R-:W-:-:S07]  /*1cd0*/  UMOV UR7, 0x80000020 ;  /* 0x8000002000077882 */ /* 0x000fce0000000000 */
[----:B------:R-:W-:Y:S01]  /*1ce0*/  IGMMA.64x256x32.S8.S8 R24, gdesc[UR4], R24, gsb0 ;  /* 0x06600000041879f1 */ /* 0x000fe20008041018 */
        /* <DEDUP_REMOVED lines=9> */
[----:B------:R-:W-:Y:S01]  /*1d80*/  BPT.TRAP 0x1 ;  /* 0x000000040000795c */ /* 0x000fe20000300000 */
.L_x_31:
[----:B------:R-:W-:-:S13]  /*1d90*/  ISETP.NE.AND P1, PT, R154, RZ, PT ;  /* 0x000000ff9a00720c */ /* 0x000fda0003f25270 */
[----:B-12---:R-:W-:-:S05]  /*1da0*/  @P1 LEA R4, R3, UR41, 0x3 ;  /* 0x0000002903041c11 */ /* 0x006fca000f8e18ff */
[----:B------:R-:W-:-:S05]  /*1db0*/  @P1 VIADD R4, R4, 0x58 ;  /* 0x0000005804041836 */ /* 0x000fca0000000000 */
[----:B------:R-:W-:-:S04]  /*1dc0*/  @P1 PRMT R4, R155, 0x654, R4 ;  /* 0x000006549b041816 */ /* 0x000fc80000000004 */
[----:B------:R1:W-:Y:S01]  /*1dd0*/  @P1 SYNCS.ARRIVE.TRANS64.RED.A1T0 RZ, [R4+URZ], RZ ;  /* 0x000000ff04ff19a7 */ /* 0x0003e2000810043f */
[----:B------:R-:W-:-:S13]  /*1de0*/  ISETP.GT.U32.AND P1, PT, R16, 0x1, PT ;  /* 0x000000011000780c */ /* 0x000fda0003f24070 */
[----:B-1----:R-:W-:Y:S05]  /*1df0*/  @P1 BRA `(.L_x_32) ;  /* 0x0000000000041947 */ /* 0x002fea0003800000 */
[----:B------:R-:W-:Y:S01]  /*1e00*/  BPT.TRAP 0x1 ;  /* 0x000000040000795c */ /* 0x000fe20000300000 */
.L_x_32:
[----:B------:R-:W-:Y:S01]  /*1e10*/  UIADD3 UR8, UR8, 0x1, URZ ;  /* 0x0000000108087890 */ /* 0x000fe2000fffe03f */
[C---:B------:R-:W-:Y:S01]  /*1e20*/  ISETP.GT.AND P2, PT, R0.reuse, 0x1, PT ;  /* 0x000000010000780c */ /* 0x040fe20003f44270 */
[----:B------:R-:W-:Y:S02]  /*1e30*/  VIADD R3, R3, 0x1 ;  /* 0x0000000103037836 */ /* 0x000fe40000000000 */
[----:B------:R-:W-:Y:S01]  /*1e40*/  UISETP.NE.AND UP0, UPT, UR8, 0xb, UPT ;  /* 0x0000000b0800788c */ /* 0x000fe2000bf05270 */
[----:B------:R-:W-:Y:S02]  /*1e50*/  VIADD R0, R0, 0xffffffff ;  /* 0xffffffff00007836 */ /* 0x000fe40000000000 */
[C---:B------:R-:W-:Y:S01]  /*1e60*/  ISETP.NE.AND P1, PT, R3.reuse, 0xb, PT ;  /* 0x0000000b0300780c */ /* 0x040fe20003f25270 */
[----:B------:R-:W-:Y:S02]  /*1e70*/  USEL UR4, URZ, 0x1, UP0 ;  /* 0x000000013f047887 */ /* 0x000fe40008000000 */
[----:B------:R-:W-:Y:S01]  /*1e80*/  USEL UR8, UR8, URZ, UP0 ;  /* 0x0000003f08087287 */ /* 0x000fe20008000000 */
[----:B------:R-:W-:-:S03]  /*1e90*/  SEL R3, R3, RZ, P1 ;  /* 0x000000ff03037207 */ /* 0x000fc60000800000 */
[----:B------:R-:W-:Y:S01]  /*1ea0*/  LOP3.LUT R6, R6, UR4, RZ, 0x3c, !PT ;  /* 0x0000000406067c12 */ /* 0x000fe2000f8e3cff */
[----:B------:R-:W-:Y:S07]  /*1eb0*/  @P2 BRA `(.L_x_33) ;  /* 0xfffffffc004c2947 */ /* 0x000fee000383ffff */
.L_x_26:
[----:B-12---:R-:W1:Y:S01]  /*1ec0*/  LDC R0, c[0x0][0x28c] ;  /* 0x0000a300ff007b82 */ /* 0x006e620000000800 */
[----:B------:R2:W-:Y:S01]  /*1ed0*/  SYNCS.ARRIVE.TRANS64.A1T0 RZ, [R160+UR45], RZ ;  /* 0x000000ffa0ff79a7 */ /* 0x0005e2000810002d */
[----:B-1----:R-:W-:-:S13]  /*1ee0*/  ISETP.GE.AND P1, PT, R0, 0x1, PT ;  /* 0x000000010000780c */ /* 0x002fda0003f26270 */
[----:B--2---:R-:W-:Y:S05]  /*1ef0*/  @!P1 BRA `(.L_x_34) ;  /* 0x0000000000449947 */ /* 0x004fea0003800000 */
[----:B------:R-:W-:Y:S05]  /*1f00*/  @!P0 BRA `(.L_x_35) ;  /* 0x0000000000048947 */ /* 0x000fea0003800000 */
[----:B------:R-:W-:Y:S01]  /*1f10*/  BPT.TRAP 0x1 ;  /* 0x000000040000795c */ /* 0x000fe20000300000 */
.L_x_35:
[----:B------:R-:W-:-:S13]  /*1f20*/  ISETP.NE.AND P0, PT, R154, RZ, PT ;  /* 0x000000ff9a00720c */ /* 0x000fda0003f05270 */
[----:B------:R-:W-:-:S05]  /*1f30*/  VOTEU.ANY UP0, P0 ;  /* 0x00000000003f7886 */ /* 0x000fca0000000100 */
[----:B------:R-:W-:-:S06]  /*1f40*/  @UP0 UIADD3 UR4, UR43, UR39, URZ ;  /* 0x000000272b040290 */ /* 0x000fcc000fffe03f */
[----:B------:R-:W-:Y:S02]  /*1f50*/  IMAD.U32 R4, RZ, RZ, UR4 ;  /* 0x00000004ff047e24 */ /* 0x000fe4000f8e00ff */
[----:B------:R-:W-:Y:S02]  /*1f60*/  IMAD.U32 R3, RZ, RZ, UR4 ;  /* 0x00000004ff037e24 */ /* 0x000fe4000f8e00ff */
[----:B------:R-:W-:-:S05]  /*1f70*/  @P0 IMAD.WIDE.U32 R4, R4, -0x45d1745d, RZ ;  /* 0xba2e8ba304040825 */ /* 0x000fca00078e00ff */
[----:B------:R-:W-:-:S05]  /*1f80*/  @P0 SHF.R.U32.HI R0, RZ, 0x3, R5 ;  /* 0x00000003ff000819 */ /* 0x000fca0000011605 */
[----:B------:R-:W-:-:S05]  /*1f90*/  @P0 IMAD R0, R0, -0xb, R3 ;  /* 0xfffffff500000824 */ /* 0x000fca00078e0203 */
[----:B------:R-:W-:-:S05]  /*1fa0*/  @P0 LEA R0, R0, UR41, 0x3 ;  /* 0x0000002900000c11 */ /* 0x000fca000f8e18ff */
[----:B------:R-:W-:-:S05]  /*1fb0*/  @P0 VIADD R0, R0, 0x58 ;  /* 0x0000005800000836 */ /* 0x000fca0000000000 */
[----:B------:R-:W-:-:S04]  /*1fc0*/  @P0 PRMT R0, R155, 0x654, R0 ;  /* 0x000006549b000816 */ /* 0x000fc80000000000 */
[----:B------:R1:W-:Y:S01]  /*1fd0*/  @P0 SYNCS.ARRIVE.TRANS64.RED.A1T0 RZ, [R0+URZ], RZ ;  /* 0x000000ff00ff09a7 */ /* 0x0003e2000810043f */
[----:B------:R-:W-:-:S13]  /*1fe0*/  ISETP.GT.U32.AND P0, PT, R16, 0x1, PT ;  /* 0x000000011000780c */ /* 0x000fda0003f04070 */
[----:B-1----:R-:W-:Y:S05]  /*1ff0*/  @P0 BRA `(.L_x_34) ;  /* 0x0000000000040947 */ /* 0x002fea0003800000 */
[----:B------:R-:W-:Y:S01]  /*2000*/  BPT.TRAP 0x1 ;  /* 0x000000040000795c */ /* 0x000fe20000300000 */
.L_x_34:
[----:B------:R-:W-:Y:S01]  /*2010*/  SHF.L.U32 R0, R165, 0x1f, RZ ;  /* 0x0000001fa5007819 */ /* 0x000fe200000006ff */
[----:B------:R-:W-:Y:S01]  /*2020*/  UIADD3 UR39, UR44, UR39, URZ ;  /* 0x000000272c277290 */ /* 0x000fe2000fffe03f */
[----:B------:R-:W1:Y:S01]  /*2030*/  LDC R7, c[0x0][0x288] ;  /* 0x0000a200ff077b82 */ /* 0x000e620000000800 */
[----:B------:R-:W-:Y:S01]  /*2040*/  UISETP.GE.U32.AND UP1, UPT, UR44, 0xb, UPT ;  /* 0x0000000b2c00788c */ /* 0x000fe2000bf26070 */
[----:B------:R-:W-:Y:S01]  /*2050*/  IMAD.SHL.U32 R10, R158, 0x2, RZ ;  /* 0x000000029e0a7824 */ /* 0x000fe200078e00ff */
[----:B------:R-:W-:Y:S02]  /*2060*/  UISETP.GT.U32.AND UP0, UPT, UR39, 0xa, UPT ;  /* 0x0000000a2700788c */ /* 0x000fe4000bf04070 */
[----:B------:R-:W-:Y:S02]  /*2070*/  UIMAD.WIDE.U32 UR4, UR39, -0x45d1745d, URZ ;  /* 0xba2e8ba3270478a5 */ /* 0x000fe4000f8e003f */
[----:B------:R-:W-:Y:S01]  /*2080*/  UISETP.LT.U32.AND UP0, UPT, UR44, 0xb, UP0 ;  /* 0x0000000b2c00788c */ /* 0x000fe20008701070 */
[----:B------:R-:W2:Y:S01]  /*2090*/  SYNCS.PHASECHK.TRANS64.TRYWAIT P0, [R159+UR42+0x10], R0 ;  /* 0x000010009f0075a7 */ /* 0x000ea2000800016a */
[----:B------:R-:W-:Y:S01]  /*20a0*/  USHF.R.U32.HI UR4, URZ, 0x3, UR5 ;  /* 0x000000033f047899 */ /* 0x000fe20008011605 */
[----:B------:R-:W-:Y:S01]  /*20b0*/  SHF.R.S32.HI R11, RZ, 0x1f, R10 ;  /* 0x0000001fff0b7819 */ /* 0x000fe2000001140a */
[----:B------:R-:W-:-:S02]  /*20c0*/  USEL UR6, URZ, 0x1, !UP0 ;  /* 0x000000013f067887 */ /* 0x000fc4000c000000 */
[----:B------:R-:W-:Y:S02]  /*20d0*/  UIMAD UR39, UR4, -0xb, UR39 ;  /* 0xfffffff5042778a4 */ /* 0x000fe4000f8e0227 */
[----:B------:R-:W-:-:S04]  /*20e0*/  ULOP3.LUT UR38, UR38, UR6, URZ, 0x3c, !UPT ;  /* 0x0000000626267292 */ /* 0x000fc8000f8e3c3f */
[----:B------:R-:W-:Y:S01]  /*20f0*/  @UP1 ULOP3.LUT UR38, UR38, 0x1, UR4, 0x78, !UPT ;  /* 0x0000000126261892 */ /* 0x000fe2000f8e7804 */
[----:B-12---:R-:W-:Y:S11]  /*2100*/  @!P0 BRA `(.L_x_36) ;  /* 0x0000007c00f08947 */ /* 0x006ff60003800000 */
.L_x_329:
[----:B-1----:R-:W-:Y:S01]  /*2110*/  IMAD.SHL.U32 R0, R19, 0x40, RZ ;  /* 0x0000004013007824 */ /* 0x002fe200078e00ff */
[----:B------:R-:W-:Y:S01]  /*2120*/  ULDC UR6, c[0x0][0x284] ;  /* 0x0000a10000067ab9 */ /* 0x000fe20000000800 */
[----:B------:R-:W-:Y:S01]  /*2130*/  IMAD.SHL.U32 R14, R22, 0x100, RZ ;  /* 0x00000100160e7824 */ /* 0x000fe200078e00ff */
[----:B------:R-:W-:Y:S01]  /*2140*/  SHF.R.S32.HI R20, RZ, 0x1f, R2 ;  /* 0x0000001fff147819 */ /* 0x000fe20000011402 */
[----:B------:R-:W-:Y:S01]  /*2150*/  ULDC.64 UR4, c[0x0][0x5d0] ;  /* 0x0001740000047ab9 */ /* 0x000fe20000000a00 */
[----:B------:R-:W-:Y:S01]  /*2160*/  ISETP.GE.AND P0, PT, R0, UR6, PT ;  /* 0x0000000600007c0c */ /* 0x000fe2000bf06270 */
[----:B------:R-:W-:Y:S01]  /*2170*/  IMAD.WIDE.U32 R4, R2, UR4, R10 ;  /* 0x0000000402047c25 */ /* 0x000fe2000f8e000a */
[----:B------:R-:W-:Y:S02]  /*2180*/  SHF.R.S32.HI R15, RZ, 0x1f, R14 ;  /* 0x0000001fff0f7819 */ /* 0x000fe4000001140e */
[----:B------:R-:W-:Y:S01]  /*2190*/  ISETP.GE.OR P0, PT, R14, R7, P0 ;  /* 0x000000070e00720c */ /* 0x000fe20000706670 */
[----:B------:R-:W-:Y:S01]  /*21a0*/  IMAD R3, R20, UR4, RZ ;  /* 0x0000000414037c24 */ /* 0x000fe2000f8e02ff */
[----:B------:R-:W-:-:S03]  /*21b0*/  IADD3 R4, P1, R14, R4, RZ ;  /* 0x000000040e047210 */ /* 0x000fc60007f3e0ff */
[----:B------:R-:W-:-:S05]  /*21c0*/  IMAD R3, R2, UR5, R3 ;  /* 0x0000000502037c24 */ /* 0x000fca000f8e0203 */
[----:B------:R-:W-:-:S03]  /*21d0*/  IADD3.X R5, R15, R5, R3, P1, !PT ;  /* 0x000000050f057210 */ /* 0x000fc60000ffe403 */
[----:B------:R-:W-:Y:S05]  /*21e0*/  @P0 BRA `(.L_x_37) ;  /* 0x0000006000b00947 */ /* 0x000fea0003800000 */
[----:B0-----:R-:W0:Y:S01]  /*21f0*/  LDC.64 R12, c[0x0][0x5c8] ;  /* 0x00017200ff0c7b82 */ /* 0x001e220000000a00 */
[----:B------:R-:W-:Y:S01]  /*2200*/  IMAD.WIDE R8, R19, 0x40, R156 ;  /* 0x0000004013087825 */ /* 0x000fe200078e029c */
[----:B------:R-:W-:Y:S01]  /*2210*/  ULDC.64 UR4, c[0x0][0x5c0] ;  /* 0x0001700000047ab9 */ /* 0x000fe20000000a00 */
[----:B------:R-:W-:Y:S02]  /*2220*/  BSSY B0, `(.L_x_37) ;  /* 0x0000628000007945 */ /* 0x000fe40003800000 */
[----:B------:R-:W-:Y:S02]  /*2230*/  IMAD.IADD R22, R163, 0x1, -R0 ;  /* 0x00000001a3167824 */ /* 0x000fe400078e0a00 */
[-C--:B0-----:R-:W-:Y:S02]  /*2240*/  IMAD R3, R9, R12.reuse, RZ ;  /* 0x0000000c09037224 */ /* 0x081fe400078e02ff */
[----:B------:R-:W-:-:S04]  /*2250*/  IMAD.WIDE.U32 R4, R8, R12, R4 ;  /* 0x0000000c08047225 */ /* 0x000fc800078e0004 */
[----:B------:R-:W-:Y:S01]  /*2260*/  IMAD R3, R8, R13, R3 ;  /* 0x0000000d08037224 */ /* 0x000fe200078e0203 */
[----:B------:R-:W-:-:S03]  /*2270*/  IADD3 R4, P0, R4, UR4, RZ ;  /* 0x0000000404047c10 */ /* 0x000fc6000ff1e0ff */
[----:B------:R-:W-:Y:S01]  /*2280*/  IMAD.IADD R3, R5, 0x1, R3 ;  /* 0x0000000105037824 */ /* 0x000fe200078e0203 */
[----:B------:R-:W-:-:S04]  /*2290*/  LEA R6, P1, R12, R4, 0x3 ;  /* 0x000000040c067211 */ /* 0x000fc800078218ff */
[----:B------:R-:W-:Y:S01]  /*22a0*/  IADD3.X R5, R3, UR5, RZ, P0, !PT ;  /* 0x0000000503057c10 */ /* 0x000fe200087fe4ff */
[----:B------:R-:W-:Y:S01]  /*22b0*/  IMAD R3, R158, -0x2, R7 ;  /* 0xfffffffe9e037824 */ /* 0x000fe200078e0207 */
[----:B-----5:R-:W-:Y:S02]  /*22c0*/  ISETP.NE.AND P0, PT, R152, RZ, PT ;  /* 0x000000ff9800720c */ /* 0x020fe40003f05270 */
[----:B------:R-:W-:Y:S01]  /*22d0*/  LEA.HI.X R7, R12, R5, R13, 0x3, P1 ;  /* 0x000000050c077211 */ /* 0x000fe200008f1c0d */
[----:B------:R-:W-:-:S10]  /*22e0*/  IMAD.IADD R0, R3, 0x1, -R14 ;  /* 0x0000000103007824 */ /* 0x000fd400078e0a0e */
[----:B------:R-:W-:Y:S05]  /*22f0*/  @!P0 BRA `(.L_x_38) ;  /* 0x0000004800608947 */ /* 0x000fea0003800000 */
[----:B------:R-:W0:Y:S01]  /*2300*/  LDC.64 R166, c[0x0][0x5b0] ;  /* 0x00016c00ffa67b82 */ /* 0x000e220000000a00 */
[----:B------:R-:W-:Y:S01]  /*2310*/  ULDC.64 UR4, c[0x0][0x5b8] ;  /* 0x00016e0000047ab9 */ /* 0x000fe20000000a00 */
[----:B------:R-:W-:Y:S01]  /*2320*/  ISETP.GE.AND P1, PT, R22, 0x1, PT ;  /* 0x000000011600780c */ /* 0x000fe20003f26270 */
[----:B------:R-:W-:Y:S01]  /*2330*/  IMAD.WIDE.U32 R10, R2, UR4, R10 ;  /* 0x00000004020a7c25 */ /* 0x000fe2000f8e000a */
[----:B------:R-:W-:Y:S02]  /*2340*/  BSSY B1, `(.L_x_39) ;  /* 0x000000e000017945 */ /* 0x000fe40003800000 */
[----:B------:R-:W-:Y:S01]  /*2350*/  ISETP.LT.OR P5, PT, R0, 0x1, !P1 ;  /* 0x000000010000780c */ /* 0x000fe20004fa1670 */
[----:B------:R-:W-:Y:S01]  /*2360*/  IMAD R3, R20, UR4, RZ ;  /* 0x0000000414037c24 */ /* 0x000fe2000f8e02ff */
[----:B------:R-:W1:Y:S01]  /*2370*/  LDC.64 R12, c[0x0][0x5a8] ;  /* 0x00016a00ff0c7b82 */ /* 0x000e620000000a00 */
[----:B------:R-:W-:Y:S02]  /*2380*/  IADD3 R14, P0, R14, R10, RZ ;  /* 0x0000000a0e0e7210 */ /* 0x000fe40007f1e0ff */
[----:B------:R-:W-:-:S05]  /*2390*/  IMAD R3, R2, UR5, R3 ;  /* 0x0000000502037c24 */ /* 0x000fca000f8e0203 */
[----:B------:R-:W-:Y:S01]  /*23a0*/  IADD3.X R15, R15, R11, R3, P0, !PT ;  /* 0x0000000b0f0f7210 */ /* 0x000fe200007fe403 */
[-C--:B0-----:R-:W-:Y:S02]  /*23b0*/  IMAD R10, R9, R166.reuse, RZ ;  /* 0x000000a6090a7224 */ /* 0x081fe400078e02ff */
[----:B------:R-:W-:-:S04]  /*23c0*/  IMAD.WIDE.U32 R2, R8, R166, R14 ;  /* 0x000000a608027225 */ /* 0x000fc800078e000e */
[----:B------:R-:W-:Y:S01]  /*23d0*/  IMAD R21, R8, R167, R10 ;  /* 0x000000a708157224 */ /* 0x000fe200078e020a */
[----:B-1----:R-:W-:-:S04]  /*23e0*/  IADD3 R2, P0, R2, R12, RZ ;  /* 0x0000000c02027210 */ /* 0x002fc80007f1e0ff */
[----:B------:R-:W-:Y:S01]  /*23f0*/  IADD3.X R3, R13, R3, R21, P0, !PT ;  /* 0x000000030d037210 */ /* 0x000fe200007fe415 */
[----:B------:R-:W-:Y:S08]  /*2400*/  @P5 BRA `(.L_x_40) ;  /* 0x0000000000045947 */ /* 0x000ff00003800000 */
[----:B------:R0:W5:Y:S02]  /*2410*/  LDG.E.U8 R164, desc[UR36][R2.64] ;  /* 0x0000002402a47981 */ /* 0x000164000c1e1100 */
.L_x_40:
[----:B------:R-:W-:Y:S05]  /*2420*/  BSYNC B1 ;  /* 0x0000000000017941 */ /* 0x000fea0003800000 */
.L_x_39:
[----:B-----5:R-:W-:Y:S01]  /*2430*/  LOP3.LUT R9, R164, 0xffff, RZ, 0xc0, !PT ;  /* 0x0000ffffa4097812 */ /* 0x020fe200078ec0ff */
[C---:B------:R-:W-:Y:S01]  /*2440*/  IMAD.SHL.U32 R10, R166.reuse, 0x8, RZ ;  /* 0x00000008a60a7824 */ /* 0x040fe200078e00ff */
[----:B------:R-:W-:Y:S01]  /*2450*/  SHF.L.U64.HI R11, R166, 0x3, R167 ;  /* 0x00000003a60b7819 */ /* 0x000fe200000102a7 */
[----:B------:R-:W-:Y:S01]  /*2460*/  BSSY B1, `(.L_x_41) ;  /* 0x000000e000017945 */ /* 0x000fe20003800000 */
[----:B------:R-:W-:Y:S02]  /*2470*/  PRMT R19, R9, 0x8880, RZ ;  /* 0x0000888009137816 */ /* 0x000fe400000000ff */
[----:B------:R-:W-:Y:S01]  /*2480*/  ISETP.LT.OR P2, PT, R0, 0x2, !P1 ;  /* 0x000000020000780c */ /* 0x000fe20004f41670 */
[----:B------:R-:W-:Y:S01]  /*2490*/  IMAD.WIDE.U32 R8, R8, R166, R10 ;  /* 0x000000a608087225 */ /* 0x000fe200078e000a */
[----:B------:R-:W-:-:S03]  /*24a0*/  ISETP.GE.AND P0, PT, R22, 0x9, PT ;  /* 0x000000091600780c */ /* 0x000fc60003f06270 */
[----:B------:R-:W-:Y:S01]  /*24b0*/  IMAD R10, R19, R152, RZ ;  /* 0x00000098130a7224 */ /* 0x000fe200078e02ff */
[----:B------:R-:W-:Y:S01]  /*24c0*/  IADD3 R8, P3, P4, R14, R12, R8 ;  /* 0x0000000c0e087210 */ /* 0x000fe20007c7e008 */
[----:B------:R-:W-:Y:S02]  /*24d0*/  IMAD.IADD R12, R21, 0x1, R9 ;  /* 0x00000001150c7824 */ /* 0x000fe400078e0209 */
[----:B------:R-:W-:-:S05]  /*24e0*/  @!P5 IMAD R11, R24, R153, R10 ;  /* 0x00000099180bd224 */ /* 0x000fca00078e020a */
[----:B------:R1:W-:Y:S01]  /*24f0*/  @!P5 STG.E.U8 desc[UR36][R4.64], R11 ;  /* 0x0000000b0400d986 */ /* 0x0003e2000c101124 */
[----:B------:R-:W-:Y:S05]  /*2500*/  @P2 BRA `(.L_x_42) ;  /* 0x00000000000c2947 */ /* 0x000fea0003800000 */
[----:B------:R-:W1:Y:S02]  /*2510*/  LDG.E.U8 R164, desc[UR36][R2.64+0x1] ;  /* 0x0000012402a47981 */ /* 0x000e64000c1e1100 */
[----:B-1----:R-:W-:-:S05]  /*2520*/  PRMT R11, R164, 0x8880, RZ ;  /* 0x00008880a40b7816 */ /* 0x002fca00000000ff */
[----:B------:R-:W-:-:S07]  /*2530*/  IMAD R10, R11, R152, RZ ;  /* 0x000000980b0a7224 */ /* 0x000fce00078e02ff */
.L_x_42:
[----:B------:R-:W-:Y:S05]  /*2540*/  BSYNC B1 ;  /* 0x0000000000017941 */ /* 0x000fea0003800000 */
.L_x_41:
[C---:B------:R-:W-:Y:S01]  /*2550*/  ISETP.LT.OR P5, PT, R0.reuse, 0x1, !P0 ;  /* 0x000000010000780c */ /* 0x040fe200047a1670 */
[----:B------:R-:W-:Y:S01]  /*2560*/  @!P2 IMAD R25, R25, R153, R10 ;  /* 0x000000991919a224 */ /* 0x000fe200078e020a */
[----:B------:R-:W-:Y:S01]  /*2570*/  BSSY B1, `(.L_x_43) ;  /* 0x000000a000017945 */ /* 0x000fe20003800000 */
[----:B------:R-:W-:Y:S02]  /*2580*/  IADD3.X R9, R15, R13, R12, P3, P4 ;  /* 0x0000000d0f097210 */ /* 0x000fe40001fe840c */
[C---:B------:R-:W-:Y:S01]  /*2590*/  ISETP.LT.OR P3, PT, R0.reuse, 0x2, !P0 ;  /* 0x000000020000780c */ /* 0x040fe20004761670 */
[----:B------:R2:W-:Y:S01]  /*25a0*/  @!P2 STG.E.U8 desc[UR36][R4.64+0x1], R25 ;  /* 0x000001190400a986 */ /* 0x0005e2000c101124 */
[C---:B------:R-:W-:Y:S02]  /*25b0*/  ISETP.LT.OR P4, PT, R0.reuse, 0x9, !P1 ;  /* 0x000000090000780c */ /* 0x040fe40004f81670 */
[----:B------:R-:W-:-:S04]  /*25c0*/  ISETP.LT.OR P2, PT, R0, 0xa, !P1 ;  /* 0x0000000a0000780c */ /* 0x000fc80004f41670 */
[----:B------:R-:W-:Y:S09]  /*25d0*/  @P5 BRA `(.L_x_44) ;  /* 0x00000000000c5947 */ /* 0x000ff20003800000 */
[----:B------:R-:W1:Y:S02]  /*25e0*/  LDG.E.U8 R164, desc[UR36][R8.64] ;  /* 0x0000002408a47981 */ /* 0x000e64000c1e1100 */
[----:B-1----:R-:W-:-:S05]  /*25f0*/  PRMT R11, R164, 0x8880, RZ ;  /* 0x00008880a40b7816 */ /* 0x002fca00000000ff */
[----:B------:R-:W-:-:S07]  /*2600*/  IMAD R10, R11, R152, RZ ;  /* 0x000000980b0a7224 */ /* 0x000fce00078e02ff */
.L_x_44:
[----:B------:R-:W-:Y:S05]  /*2610*/  BSYNC B1 ;  /* 0x0000000000017941 */ /* 0x000fea0003800000 */
.L_x_43:
[----:B-1----:R-:W-:Y:S01]  /*2620*/  @!P5 IMAD R11, R26, R153, R10 ;  /* 0x000000991a0bd224 */ /* 0x002fe200078e020a */
[----:B------:R-:W-:Y:S04]  /*2630*/  BSSY B1, `(.L_x_45) ;  /* 0x0000006000017945 */ /* 0x000fe80003800000 */
[----:B------:R1:W-:Y:S01]  /*2640*/  @!P5 STG.E.U8 desc[UR36][R6.64], R11 ;  /* 0x0000000b0600d986 */ /* 0x0003e2000c101124 */
[----:B------:R-:W-:Y:S05]  /*2650*/  @P3 BRA `(.L_x_46) ;  /* 0x00000000000c3947 */ /* 0x000fea0003800000 */
[----:B------:R-:W1:Y:S02]  /*2660*/  LDG.E.U8 R164, desc[UR36][R8.64+0x1] ;  /* 0x0000012408a47981 */ /* 0x000e64000c1e1100 */
[----:B-1----:R-:W-:-:S05]  /*2670*/  PRMT R11, R164, 0x8880, RZ ;  /* 0x00008880a40b7816 */ /* 0x002fca00000000ff */
[----:B------:R-:W-:-:S07]  /*2680*/  IMAD R10, R11, R152, RZ ;  /* 0x000000980b0a7224 */ /* 0x000fce00078e02ff */
.L_x_46:
[----:B------:R-:W-:Y:S05]  /*2690*/  BSYNC B1 ;  /* 0x0000000000017941 */ /* 0x000fea0003800000 */
.L_x_45:
[----:B------:R-:W-:Y:S01]  /*26a0*/  @!P3 IMAD R27, R27, R153, R10 ;  /* 0x000000991b1bb224 */ /* 0x000fe200078e020a */
[----:B------:R-:W-:Y:S04]  /*26b0*/  BSSY B1, `(.L_x_47) ;  /* 0x0000006000017945 */ /* 0x000fe80003800000 */
[----:B------:R3:W-:Y:S01]  /*26c0*/  @!P3 STG.E.U8 desc[UR36][R6.64+0x1], R27 ;  /* 0x0000011b0600b986 */ /* 0x0007e2000c101124 */
[----:B------:R-:W-:Y:S05]  /*26d0*/  @P4 BRA `(.L_x_48) ;  /* 0x00000000000c4947 */ /* 0x000fea0003800000 */
[----:B------:R-:W1:Y:S02]  /*26e0*/  LDG.E.U8 R164, desc[UR36][R2.64+0x8] ;  /* 0x0000082402a47981 */ /* 0x000e64000c1e1100 */
[----:B-1----:R-:W-:-:S05]  /*26f0*/  PRMT R11, R164, 0x8880, RZ ;  /* 0x00008880a40b7816 */ /* 0x002fca00000000ff */
[----:B------:R-:W-:-:S07]  /*2700*/  IMAD R10, R11, R152, RZ ;  /* 0x000000980b0a7224 */ /* 0x000fce00078e02ff */
.L_x_48:
[----:B------:R-:W-:Y:S05]  /*2710*/  BSYNC B1 ;  /* 0x0000000000017941 */ /* 0x000fea0003800000 */
.L_x_47:
[----:B-1----:R-:W-:Y:S01]  /*2720*/  @!P4 IMAD R11, R28, R153, R10 ;  /* 0x000000991c0bc224 */ /* 0x002fe200078e020a */
[----:B------:R-:W-:Y:S04]  /*2730*/  BSSY B1, `(.L_x_49) ;  /* 0x0000006000017945 */ /* 0x000fe80003800000 */
[----:B------:R1:W-:Y:S01]  /*2740*/  @!P4 STG.E.U8 desc[UR36][R4.64+0x8], R11 ;  /* 0x0000080b0400c986 */ /* 0x0003e2000c101124 */
[----:B------:R-:W-:Y:S05]  /*2750*/  @P2 BRA `(.L_x_50) ;  /* 0x00000000000c2947 */ /* 0x000fea0003800000 */
[----:B------:R-:W1:Y:S02]  /*2760*/  LDG.E.U8 R164, desc[UR36][R2.64+0x9] ;  /* 0x0000092402a47981 */ /* 0x000e64000c1e1100 */
[----:B-1----:R-:W-:-:S05]  /*2770*/  PRMT R11, R164, 0x8880, RZ ;  /* 0x00008880a40b7816 */ /* 0x002fca00000000ff */
[----:B------:R-:W-:-:S07]  /*2780*/  IMAD R10, R11, R152, RZ ;  /* 0x000000980b0a7224 */ /* 0x000fce00078e02ff */
.L_x_50:
[----:B------:R-:W-:Y:S05]  /*2790*/  BSYNC B1 ;  /* 0x0000000000017941 */ /* 0x000fea0003800000 */
.L_x_49:
[C---:B------:R-:W-:Y:S01]  /*27a0*/  ISETP.LT.OR P4, PT, R0.reuse, 0x9, !P0 ;  /* 0x000000090000780c */ /* 0x040fe20004781670 */
[----:B------:R-:W-:Y:S01]  /*27b0*/  @!P2 IMAD R29, R29, R153, R10 ;  /* 0x000000991d1da224 */ /* 0x000fe200078e020a */
[----:B------:R-:W-:Y:S01]  /*27c0*/  BSSY B1, `(.L_x_51) ;  /* 0x0000009000017945 */ /* 0x000fe20003800000 */
[C---:B------:R-:W-:Y:S02]  /*27d0*/  ISETP.LT.OR P3, PT, R0.reuse, 0xa, !P0 ;  /* 0x0000000a0000780c */ /* 0x040fe40004761670 */
[C---:B------:R-:W-:Y:S01]  /*27e0*/  ISETP.LT.OR P5, PT, R0.reuse, 0x11, !P1 ;  /* 0x000000110000780c */ /* 0x040fe20004fa1670 */
[----:B------:R4:W-:Y:S01]  /*27f0*/  @!P2 STG.E.U8 desc[UR36][R4.64+0x9], R29 ;  /* 0x0000091d0400a986 */ /* 0x0009e2000c101124 */
[----:B------:R-:W-:-:S06]  /*2800*/  ISETP.LT.OR P2, PT, R0, 0x12, !P1 ;  /* 0x000000120000780c */ /* 0x000fcc0004f41670 */
[----:B------:R-:W-:Y:S07]  /*2810*/  @P4 BRA `(.L_x_52) ;  /* 0x00000000000c4947 */ /* 0x000fee0003800000 */
[----:B------:R-:W1:Y:S02]  /*2820*/  LDG.E.U8 R164, desc[UR36][R8.64+0x8] ;  /* 0x0000082408a47981 */ /* 0x000e64000c1e1100 */
[----:B-1----:R-:W-:-:S05]  /*2830*/  PRMT R11, R164, 0x8880, RZ ;  /* 0x00008880a40b7816 */ /* 0x002fca00000000ff */
[----:B------:R-:W-:-:S07]  /*2840*/  IMAD R10, R11, R152, RZ ;  /* 0x000000980b0a7224 */ /* 0x000fce00078e02ff */
.L_x_52:
[----:B------:R-:W-:Y:S05]  /*2850*/  BSYNC B1 ;  /* 0x0000000000017941 */ /* 0x000fea0003800000 */
.L_x_51:
[----:B-1----:R-:W-:Y:S01]  /*2860*/  @!P4 IMAD R11, R30, R153, R10 ;  /* 0x000000991e0bc224 */ /* 0x002fe200078e020a */
[----:B------:R-:W-:Y:S04]  /*2870*/  BSSY B1, `(.L_x_53) ;  /* 0x0000006000017945 */ /* 0x000fe80003800000 */
[----:B------:R1:W-:Y:S01]  /*2880*/  @!P4 STG.E.U8 desc[UR36][R6.64+0x8], R11 ;  /* 0x0000080b0600c986 */ /* 0x0003e2000c101124 */
[----:B------:R-:W-:Y:S05]  /*2890*/  @P3 BRA `(.L_x_54) ;  /* 0x00000000000c3947 */ /* 0x000fea0003800000 */
[----:B------:R-:W1:Y:S02]  /*28a0*/  LDG.E.U8 R164, desc[UR36][R8.64+0x9] ;  /* 0x0000092408a47981 */ /* 0x000e64000c1e1100 */
[----:B-1----:R-:W-:-:S05]  /*28b0*/  PRMT R11, R164, 0x8880, RZ ;  /* 0x00008880a40b7816 */ /* 0x002fca00000000ff */
[----:B------:R-:W-:-:S07]  /*28c0*/  IMAD R10, R11, R152, RZ ;  /* 0x000000980b0a7224 */ /* 0x000fce00078e02ff */
.L_x_54:
[----:B------:R-:W-:Y:S05]  /*28d0*/  BSYNC B1 ;  /* 0x0000000000017941 */ /* 0x000fea0003800000 */
.L_x_53:
[----:B------:R-:W-:Y:S01]  /*28e0*/  @!P3 IMAD R31, R31, R153, R10 ;  /* 0x000000991f1fb224 */ /* 0x000fe200078e020a */
[----:B------:R-:W-:Y:S04]  /*28f0*/  BSSY B1, `(.L_x_55) ;  /* 0x0000006000017945 */ /* 0x000fe80003800000 */
[----:B------:R0:W-:Y:S01]  /*2900*/  @!P3 STG.E.U8 desc[UR36][R6.64+0x9], R31 ;  /* 0x0000091f0600b986 */ /* 0x0001e2000c101124 */
[----:B------:R-:W-:Y:S05]  /*2910*/  @P5 BRA `(.L_x_56) ;  /* 0x00000000000c5947 */ /* 0x000fea0003800000 */
[----:B------:R-:W1:Y:S02]  /*2920*/  LDG.E.U8 R164, desc[UR36][R2.64+0x10] ;  /* 0x0000102402a47981 */ /* 0x000e64000c1e1100 */
[----:B-1----:R-:W-:-:S05]  /*2930*/  PRMT R11, R164, 0x8880, RZ ;  /* 0x00008880a40b7816 */ /* 0x002fca00000000ff */
[----:B------:R-:W-:-:S07]  /*2940*/  IMAD R10, R11, R152, RZ ;  /* 0x000000980b0a7224 */ /* 0x000fce00078e02ff */
.L_x_56:
[----:B------:R-:W-:Y:S05]  /*2950*/  BSYNC B1 ;  /* 0x0000000000017941 */ /* 0x000fea0003800000 */
.L_x_55:
[----:B-1----:R-:W-:Y:S01]  /*2960*/  @!P5 IMAD R11, R32, R153, R10 ;  /* 0x00000099200bd224 */ /* 0x002fe200078e020a */
[----:B------:R-:W-:Y:S04]  /*2970*/  BSSY B1, `(.L_x_57) ;  /* 0x0000006000017945 */ /* 0x000fe80003800000 */
[----:B------:R1:W-:Y:S01]  /*2980*/  @!P5 STG.E.U8 desc[UR36][R4.64+0x10], R11 ;  /* 0x0000100b0400d986 */ /* 0x0003e2000c101124 */
[----:B------:R-:W-:Y:S05]  /*2990*/  @P2 BRA `(.L_x_58) ;  /* 0x00000000000c2947 */ /* 0x000fea0003800000 */
[----:B------:R-:W1:Y:S02]  /*29a0*/  LDG.E.U8 R164, desc[UR36][R2.64+0x11] ;  /* 0x0000112402a47981 */ /* 0x000e64000c1e1100 */
[----:B-1----:R-:W-:-:S05]  /*29b0*/  PRMT R11, R164, 0x8880, RZ ;  /* 0x00008880a40b7816 */ /* 0x002fca00000000ff */
[----:B------:R-:W-:-:S07]  /*29c0*/  IMAD R10, R11, R152, RZ ;  /* 0x000000980b0a7224 */ /* 0x000fce00078e02ff */
.L_x_58:
[----:B------:R-:W-:Y:S05]  /*29d0*/  BSYNC B1 ;  /* 0x0000000000017941 */ /* 0x000fea0003800000 */
.L_x_57:
        /* <DEDUP_REMOVED lines=11> */
.L_x_60:
[----:B------:R-:W-:Y:S05]  /*2a90*/  BSYNC B1 ;  /* 0x0000000000017941 */ /* 0x000fea0003800000 */
.L_x_59:
[----:B-1----:R-:W-:Y:S01]  /*2aa0*/  @!P4 IMAD R11, R34, R153, R10 ;  /* 0x00000099220bc224 */ /* 0x002fe200078e020a */
[----:B------:R-:W-:Y:S04]  /*2ab0*/  BSSY B1, `(.L_x_61) ;  /* 0x0000006000017945 */ /* 0x000fe80003800000 */
[----:B------:R1:W-:Y:S01]  /*2ac0*/  @!P4 STG.E.U8 desc[UR36][R6.64+0x10], R11 ;  /* 0x0000100b0600c986 */ /* 0x0003e2000c101124 */
[----:B------:R-:W-:Y:S05]  /*2ad0*/  @P3 BRA `(.L_x_62) ;  /* 0x00000000000c3947 */ /* 0x000fea0003800000 */
[----:B------:R-:W1:Y:S02]  /*2ae0*/  LDG.E.U8 R164, desc[UR36][R8.64+0x11] ;  /* 0x0000112408a47981 */ /* 0x000e64000c1e1100 */
[----:B-1----:R-:W-:-:S05]  /*2af0*/  PRMT R11, R164, 0x8880, RZ ;  /* 0x00008880a40b7816 */ /* 0x002fca00000000ff */
[----:B------:R-:W-:-:S07]  /*2b00*/  IMAD R10, R11, R152, RZ ;  /* 0x000000980b0a7224 */ /* 0x000fce00078e02ff */
.L_x_62:
[----:B------:R-:W-:Y:S05]  /*2b10*/  BSYNC B1 ;  /* 0x0000000000017941 */ /* 0x000fea0003800000 */
.L_x_61:
[----:B------:R-:W-:Y:S01]  /*2b20*/  @!P3 IMAD R35, R35, R153, R10 ;  /* 0x000000992323b224 */ /* 0x000fe200078e020a */
[----:B------:R-:W-:Y:S04]  /*2b30*/  BSSY B1, `(.L_x_63) ;  /* 0x0000006000017945 */ /* 0x000fe80003800000 */
[----:B------:R0:W-:Y:S01]  /*2b40*/  @!P3 STG.E.U8 desc[UR36][R6.64+0x11], R35 ;  /* 0x000011230600b986 */ /* 0x0001e2000c101124 */
[----:B------:R-:W-:Y:S05]  /*2b50*/  @P5 BRA `(.L_x_64) ;  /* 0x00000000000c5947 */ /* 0x000fea0003800000 */
[----:B------:R-:W1:Y:S02]  /*2b60*/  LDG.E.U8 R164, desc[UR36][R2.64+0x18] ;  /* 0x0000182402a47981 */ /* 0x000e64000c1e1100 */
[----:B-1----:R-:W-:-:S05]  /*2b70*/  PRMT R11, R164, 0x8880, RZ ;  /* 0x00008880a40b7816 */ /* 0x002fca00000000ff */
[----:B------:R-:W-:-:S07]  /*2b80*/  IMAD R10, R11, R152, RZ ;  /* 0x000000980b0a7224 */ /* 0x000fce00078e02ff */
.L_x_64:
[----:B------:R-:W-:Y:S05]  /*2b90*/  BSYNC B1 ;  /* 0x0000000000017941 */ /* 0x000fea0003800000 */
.L_x_63:
[----:B-1----:R-:W-:Y:S01]  /*2ba0*/  @!P5 IMAD R11, R36, R153, R10 ;  /* 0x00000099240bd224 */ /* 0x002fe200078e020a */
[----:B------:R-:W-:Y:S04]  /*2bb0*/  BSSY B1, `(.L_x_65) ;  /* 0x0000006000017945 */ /* 0x000fe80003800000 */
[----:B------:R1:W-:Y:S01]  /*2bc0*/  @!P5 STG.E.U8 desc[UR36][R4.64+0x18], R11 ;  /* 0x0000180b0400d986 */ /* 0x0003e2000c101124 */
[----:B------:R-:W-:Y:S05]  /*2bd0*/  @P2 BRA `(.L_x_66) ;  /* 0x00000000000c2947 */ /* 0x000fea0003800000 */
[----:B------:R-:W1:Y:S02]  /*2be0*/  LDG.E.U8 R164, desc[UR36][R2.64+0x19] ;  /* 0x0000192402a47981 */ /* 0x000e64000c1e1100 */
[----:B-1----:R-:W-:-:S05]  /*2bf0*/  PRMT R11, R164, 0x8880, RZ ;  /* 0x00008880a40b7816 */ /* 0x002fca00000000ff */
[----:B------:R-:W-:-:S07]  /*2c00*/  IMAD R10, R11, R152, RZ ;  /* 0x000000980b0a7224 */ /* 0x000fce00078e02ff */
.L_x_66:
[----:B------:R-:W-:Y:S05]  /*2c10*/  BSYNC B1 ;  /* 0x0000000000017941 */ /* 0x000fea0003800000 */
.L_x_65:
        /* <DEDUP_REMOVED lines=11> */
.L_x_68:
[----:B------:R-:W-:Y:S05]  /*2cd0*/  BSYNC B1 ;  /* 0x0000000000017941 */ /* 0x000fea0003800000 */
.L_x_67:
[----:B-1----:R-:W-:Y:S01]  /*2ce0*/  @!P4 IMAD R11, R38, R153, R10 ;  /* 0x00000099260bc224 */ /* 0x002fe200078e020a */
[----:B------:R-:W-:Y:S04]  /*2cf0*/  BSSY B1, `(.L_x_69) ;  /* 0x0000006000017945 */ /* 0x000fe80003800000 */
[----:B------:R1:W-:Y:S01]  /*2d00*/  @!P4 STG.E.U8 desc[UR36][R6.64+0x18], R11 ;  /* 0x0000180b0600c986 */ /* 0x0003e2000c101124 */
[----:B------:R-:W-:Y:S05]  /*2d10*/  @P3 BRA `(.L_x_70) ;  /* 0x00000000000c3947 */ /* 0x000fea0003800000 */
[----:B------:R-:W1:Y:S02]  /*2d20*/  LDG.E.U8 R164, desc[UR36][R8.64+0x19] ;  /* 0x0000192408a47981 */ /* 0x000e64000c1e1100 */
[----:B-1----:R-:W-:-:S05]  /*2d30*/  PRMT R11, R164, 0x8880, RZ ;  /* 0x00008880a40b7816 */ /* 0x002fca00000000ff */
[----:B------:R-:W-:-:S07]  /*2d40*/  IMAD R10, R11, R152, RZ ;  /* 0x000000980b0a7224 */ /* 0x000fce00078e02ff */
.L_x_70:
[----:B------:R-:W-:Y:S05]  /*2d50*/  BSYNC B1 ;  /* 0x0000000000017941 */ /* 0x000fea0003800000 */
.L_x_69:
[----:B------:R-:W-:Y:S01]  /*2d60*/  @!P3 IMAD R39, R39, R153, R10 ;  /* 0x000000992727b224 */ /* 0x000fe200078e020a */
[----:B------:R-:W-:Y:S04]  /*2d70*/  BSSY B1, `(.L_x_71) ;  /* 0x0000006000017945 */ /* 0x000fe80003800000 */
[----:B------:R0:W-:Y:S01]  /*2d80*/  @!P3 STG.E.U8 desc[UR36][R6.64+0x19], R39 ;  /* 0x000019270600b986 */ /* 0x0001e2000c101124 */
[----:B------:R-:W-:Y:S05]  /*2d90*/  @P5 BRA `(.L_x_72) ;  /* 0x00000000000c5947 */ /* 0x000fea0003800000 */
[----:B------:R-:W1:Y:S02]  /*2da0*/  LDG.E.U8 R164, desc[UR36][R2.64+0x20] ;  /* 0x0000202402a47981 */ /* 0x000e64000c1e1100 */
[----:B-1----:R-:W-:-:S05]  /*2db0*/  PRMT R11, R164, 0x8880, RZ ;  /* 0x00008880a40b7816 */ /* 0x002fca00000000ff */
[----:B------:R-:W-:-:S07]  /*2dc0*/  IMAD R10, R11, R152, RZ ;  /* 0x000000980b0a7224 */ /* 0x000fce00078e02ff */
.L_x_72:
[----:B------:R-:W-:Y:S05]  /*2dd0*/  BSYNC B1 ;  /* 0x0000000000017941 */ /* 0x000fea0003800000 */
.L_x_71:
[----:B-1----:R-:W-:Y:S01]  /*2de0*/  @!P5 IMAD R11, R40, R153, R10 ;  /* 0x00000099280bd224 */ /* 0x002fe200078e020a */
[----:B------:R-:W-:Y:S04]  /*2df0*/  BSSY B1, `(.L_x_73) ;  /* 0x0000006000017945 */ /* 0x000fe80003800000 */
[----:B------:R1:W-:Y:S01]  /*2e00*/  @!P5 STG.E.U8 desc[UR36][R4.64+0x20], R11 ;  /* 0x0000200b0400d986 */ /* 0x0003e2000c101124 */
[----:B------:R-:W-:Y:S05]  /*2e10*/  @P2 BRA `(.L_x_74) ;  /* 0x00000000000c2947 */ /* 0x000fea0003800000 */
[----:B------:R-:W1:Y:S02]  /*2e20*/  LDG.E.U8 R164, desc[UR36][R2.64+0x21] ;  /* 0x0000212402a47981 */ /* 0x000e64000c1e1100 */
[----:B-1----:R-:W-:-:S05]  /*2e30*/  PRMT R11, R164, 0x8880, RZ ;  /* 0x00008880a40b7816 */ /* 0x002fca00000000ff */
[----:B------:R-:W-:-:S07]  /*2e40*/  IMAD R10, R11, R152, RZ ;  /* 0x000000980b0a7224 */ /* 0x000fce00078e02ff */
.L_x_74:
[----:B------:R-:W-:Y:S05]  /*2e50*/  BSYNC B1 ;  /* 0x0000000000017941 */ /* 0x000fea0003800000 */
.L_x_73:
        /* <DEDUP_REMOVED lines=11> */
.L_x_76:
[----:B------:R-:W-:Y:S05]  /*2f10*/  BSYNC B1 ;  /* 0x0000000000017941 */ /* 0x000fea0003800000 */
.L_x_75:
[----:B-1----:R-:W-:Y:S01]  /*2f20*/  @!P4 IMAD R11, R42, R153, R10 ;  /* 0x000000992a0bc224 */ /* 0x002fe200078e020a */
[----:B------:R-:W-:Y:S04]  /*2f30*/  BSSY B1, `(.L_x_77) ;  /* 0x0000006000017945 */ /* 0x000fe80003800000 */
[----:B------:R1:W-:Y:S01]  /*2f40*/  @!P4 STG.E.U8 desc[UR36][R6.64+0x20], R11 ;  /* 0x0000200b0600c986 */ /* 0x0003e2000c101124 */
[----:B------:R-:W-:Y:S05]  /*2f50*/  @P3 BRA `(.L_x_78) ;  /* 0x00000000000c3947 */ /* 0x000fea0003800000 */
[----:B------:R-:W1:Y:S02]  /*2f60*/  LDG.E.U8 R164, desc[UR36][R8.64+0x21] ;  /* 0x0000212408a47981 */ /* 0x000e64000c1e1100 */
[----:B-1----:R-:W-:-:S05]  /*2f70*/  PRMT R11, R164, 0x8880, RZ ;  /* 0x00008880a40b7816 */ /* 0x002fca00000000ff */
[----:B------:R-:W-:-:S07]  /*2f80*/  IMAD R10, R11, R152, RZ ;  /* 0x000000980b0a7224 */ /* 0x000fce00078e02ff */
.L_x_78:
[----:B------:R-:W-:Y:S05]  /*2f90*/  BSYNC B1 ;  /* 0x0000000000017941 */ /* 0x000fea0003800000 */
.L_x_77:
[----:B------:R-:W-:Y:S01]  /*2fa0*/  @!P3 IMAD R43, R43, R153, R10 ;  /* 0x000000992b2bb224 */ /* 0x000fe200078e020a */
[----:B------:R-:W-:Y:S04]  /*2fb0*/  BSSY B1, `(.L_x_79) ;  /* 0x0000006000017945 */ /* 0x000fe80003800000 */
[----:B------:R0:W-:Y:S01]  /*2fc0*/  @!P3 STG.E.U8 desc[UR36][R6.64+0x21], R43 ;  /* 0x0000212b0600b986 */ /* 0x0001e2000c101124 */
[----:B------:R-:W-:Y:S05]  /*2fd0*/  @P5 BRA `(.L_x_80) ;  /* 0x00000000000c5947 */ /* 0x000fea0003800000 */
[----:B------:R-:W1:Y:S02]  /*2fe0*/  LDG.E.U8 R164, desc[UR36][R2.64+0x28] ;  /* 0x0000282402a47981 */ /* 0x000e64000c1e1100 */
[----:B-1----:R-:W-:-:S05]  /*2ff0*/  PRMT R11, R164, 0x8880, RZ ;  /* 0x00008880a40b7816 */ /* 0x002fca00000000ff */
[----:B------:R-:W-:-:S07]  /*3000*/  IMAD R10, R11, R152, RZ ;  /* 0x000000980b0a7224 */ /* 0x000fce00078e02ff */
.L_x_80:
[----:B------:R-:W-:Y:S05]  /*3010*/  BSYNC B1 ;  /* 0x0000000000017941 */ /* 0x000fea0003800000 */
.L_x_79:
[----:B-1----:R-:W-:Y:S01]  /*3020*/  @!P5 IMAD R11, R44, R153, R10 ;  /* 0x000000992c0bd224 */ /* 0x002fe200078e020a */
[----:B------:R-:W-:Y:S04]  /*3030*/  BSSY B1, `(.L_x_81) ;  /* 0x0000006000017945 */ /* 0x000fe80003800000 */
[----:B------:R1:W-:Y:S01]  /*3040*/  @!P5 STG.E.U8 desc[UR36][R4.64+0x28], R11 ;  /* 0x0000280b0400d986 */ /* 0x0003e2000c101124 */
[----:B------:R-:W-:Y:S05]  /*3050*/  @P2 BRA `(.L_x_82) ;  /* 0x00000000000c2947 */ /* 0x000fea0003800000 */
[----:B------:R-:W1:Y:S02]  /*3060*/  LDG.E.U8 R164, desc[UR36][R2.64+0x29] ;  /* 0x0000292402a47981 */ /* 0x000e64000c1e1100 */
[----:B-1----:R-:W-:-:S05]  /*3070*/  PRMT R11, R164, 0x8880, RZ ;  /* 0x00008880a40b7816 */ /* 0x002fca00000000ff */
[----:B------:R-:W-:-:S07]  /*3080*/  IMAD R10, R11, R152, RZ ;  /* 0x000000980b0a7224 */ /* 0x000fce00078e02ff */
.L_x_82:
[----:B------:R-:W-:Y:S05]  /*3090*/  BSYNC B1 ;  /* 0x0000000000017941 */ /* 0x000fea0003800000 */
.L_x_81:
        /* <DEDUP_REMOVED lines=11> */
.L_x_84:
[----:B------:R-:W-:Y:S05]  /*3150*/  BSYNC B1 ;  /* 0x0000000000017941 */ /* 0x000fea0003800000 */
.L_x_83:
[----:B-1----:R-:W-:Y:S01]  /*3160*/  @!P4 IMAD R11, R46, R153, R10 ;  /* 0x000000992e0bc224 */ /* 0x002fe200078e020a */
[----:B------:R-:W-:Y:S04]  /*3170*/  BSSY B1, `(.L_x_85) ;  /* 0x0000006000017945 */ /* 0x000fe80003800000 */
[----:B------:R1:W-:Y:S01]  /*3180*/  @!P4 STG.E.U8 desc[UR36][R6.64+0x28], R11 ;  /* 0x0000280b0600c986 */ /* 0x0003e2000c101124 */
[----:B------:R-:W-:Y:S05]  /*3190*/  @P3 BRA `(.L_x_86) ;  /* 0x00000000000c3947 */ /* 0x000fea0003800000 */
[----:B------:R-:W1:Y:S02]  /*31a0*/  LDG.E.U8 R164, desc[UR36][R8.64+0x29] ;  /* 0x0000292408a47981 */ /* 0x000e64000c1e1100 */
[----:B-1----:R-:W-:-:S05]  /*31b0*/  PRMT R11, R164, 0x8880, RZ ;  /* 0x00008880a40b7816 */ /* 0x002fca00000000ff */
[----:B------:R-:W-:-:S07]  /*31c0*/  IMAD R10, R11, R152, RZ ;  /* 0x000000980b0a7224 */ /* 0x000fce00078e02ff */
.L_x_86:
[----:B------:R-:W-:Y:S05]  /*31d0*/  BSYNC B1 ;  /* 0x0000000000017941 */ /* 0x000fea0003800000 */
.L_x_85:
[----:B------:R-:W-:Y:S01]  /*31e0*/  @!P3 IMAD R47, R47, R153, R10 ;  /* 0x000000992f2fb224 */ /* 0x000fe200078e020a */
[----:B------:R-:W-:Y:S04]  /*31f0*/  BSSY B1, `(.L_x_87) ;  /* 0x0000006000017945 */ /* 0x000fe80003800000 */
[----:B------:R0:W-:Y:S01]  /*3200*/  @!P3 STG.E.U8 desc[UR36][R6.64+0x29], R47 ;  /* 0x0000292f0600b986 */ /* 0x0001e2000c101124 */
[----:B------:R-:W-:Y:S05]  /*3210*/  @P5 BRA `(.L_x_88) ;  /* 0x00000000000c5947 */ /* 0x000fea0003800000 */
[----:B------:R-:W1:Y:S02]  /*3220*/  LDG.E.U8 R164, desc[UR36][R2.64+0x30] ;  /* 0x0000302402a47981 */ /* 0x000e64000c1e1100 */
[----:B-1----:R-:W-:-:S05]  /*3230*/  PRMT R11, R164, 0x8880, RZ ;  /* 0x00008880a40b7816 */ /* 0x002fca00000000ff */
[----:B------:R-:W-:-:S07]  /*3240*/  IMAD R10, R11, R152, RZ ;  /* 0x000000980b0a7224 */ /* 0x000fce00078e02ff */
.L_x_88:
[----:B------:R-:W-:Y:S05]  /*3250*/  BSYNC B1 ;  /* 0x0000000000017941 */ /* 0x000fea0003800000 */
.L_x_87:
[----:B-1----:R-:W-:Y:S01]  /*3260*/  @!P5 IMAD R11, R48, R153, R10 ;  /* 0x00000099300bd224 */ /* 0x002fe200078e020a */
[----:B------:R-:W-:Y:S04]  /*3270*/  BSSY B1, `(.L_x_89) ;  /* 0x0000006000017945 */ /* 0x000fe80003800000 */
[----:B------:R1:W-:Y:S01]  /*3280*/  @!P5 STG.E.U8 desc[UR36][R4.64+0x30], R11 ;  /* 0x0000300b0400d986 */ /* 0x0003e2000c101124 */
[----:B------:R-:W-:Y:S05]  /*3290*/  @P2 BRA `(.L_x_90) ;  /* 0x00000000000c2947 */ /* 0x000fea0003800000 */
[----:B------:R-:W1:Y:S02]  /*32a0*/  LDG.E.U8 R164, desc[UR36][R2.64+0x31] ;  /* 0x0000312402a47981 */ /* 0x000e64000c1e1100 */
[----:B-1----:R-:W-:-:S05]  /*32b0*/  PRMT R11, R164, 0x8880, RZ ;  /* 0x00008880a40b7816 */ /* 0x002fca00000000ff */
[----:B------:R-:W-:-:S07]  /*32c0*/  IMAD R10, R11, R152, RZ ;  /* 0x000000980b0a7224 */ /* 0x000fce00078e02ff */
.L_x_90:
[----:B------:R-:W-:Y:S05]  /*32d0*/  BSYNC B1 ;  /* 0x0000000000017941 */ /* 0x000fea0003800000 */
.L_x_89:
        /* <DEDUP_REMOVED lines=11> */
.L_x_92:
[----:B------:R-:W-:Y:S05]  /*3390*/  BSYNC B1 ;  /* 0x0000000000017941 */ /* 0x000fea0003800000 */
.L_x_91:
[----:B-1----:R-:W-:Y:S01]  /*33a0*/  @!P4 IMAD R11, R50, R153, R10 ;  /* 0x00000099320bc224 */ /* 0x002fe200078e020a */
[----:B------:R-:W-:Y:S04]  /*33b0*/  BSSY B1, `(.L_x_93) ;  /* 0x0000006000017945 */ /* 0x000fe80003800000 */
[----:B------:R1:W-:Y:S01]  /*33c0*/  @!P4 STG.E.U8 desc[UR36][R6.64+0x30], R11 ;  /* 0x0000300b0600c986 */ /* 0x0003e2000c101124 */
[----:B------:R-:W-:Y:S05]  /*33d0*/  @P3 BRA `(.L_x_94) ;  /* 0x00000000000c3947 */ /* 0x000fea0003800000 */
[----:B------:R-:W1:Y:S02]  /*33e0*/  LDG.E.U8 R164, desc[UR36][R8.64+0x31] ;  /* 0x0000312408a47981 */ /* 0x000e64000c1e1100 */
[----:B-1----:R-:W-:-:S05]  /*33f0*/  PRMT R11, R164, 0x8880, RZ ;  /* 0x00008880a40b7816 */ /* 0x002fca00000000ff */
[----:B------:R-:W-:-:S07]  /*3400*/  IMAD R10, R11, R152, RZ ;  /* 0x000000980b0a7224 */ /* 0x000fce00078e02ff */
.L_x_94:
[----:B------:R-:W-:Y:S05]  /*3410*/  BSYNC B1 ;  /* 0x0000000000017941 */ /* 0x000fea0003800000 */
.L_x_93:
[----:B------:R-:W-:Y:S01]  /*3420*/  @!P3 IMAD R51, R51, R153, R10 ;  /* 0x000000993333b224 */ /* 0x000fe200078e020a */
[----:B------:R-:W-:Y:S04]  /*3430*/  BSSY B1, `(.L_x_95) ;  /* 0x0000006000017945 */ /* 0x000fe80003800000 */
[----:B------:R0:W-:Y:S01]  /*3440*/  @!P3 STG.E.U8 desc[UR36][R6.64+0x31], R51 ;  /* 0x000031330600b986 */ /* 0x0001e2000c101124 */
[----:B------:R-:W-:Y:S05]  /*3450*/  @P5 BRA `(.L_x_96) ;  /* 0x00000000000c5947 */ /* 0x000fea0003800000 */
[----:B------:R-:W1:Y:S02]  /*3460*/  LDG.E.U8 R164, desc[UR36][R2.64+0x38] ;  /* 0x0000382402a47981 */ /* 0x000e64000c1e1100 */
[----:B-1----:R-:W-:-:S05]  /*3470*/  PRMT R11, R164, 0x8880, RZ ;  /* 0x00008880a40b7816 */ /* 0x002fca00000000ff */
[----:B------:R-:W-:-:S07]  /*3480*/  IMAD R10, R11, R152, RZ ;  /* 0x000000980b0a7224 */ /* 0x000fce00078e02ff */
.L_x_96:
[----:B------:R-:W-:Y:S05]  /*3490*/  BSYNC B1 ;  /* 0x0000000000017941 */ /* 0x000fea0003800000 */
.L_x_95:
[----:B-1----:R-:W-:Y:S01]  /*34a0*/  @!P5 IMAD R11, R52, R153, R10 ;  /* 0x00000099340bd224 */ /* 0x002fe200078e020a */
[----:B------:R-:W-:Y:S04]  /*34b0*/  BSSY B1, `(.L_x_97) ;  /* 0x0000006000017945 */ /* 0x000fe80003800000 */
[----:B------:R1:W-:Y:S01]  /*34c0*/  @!P5 STG.E.U8 desc[UR36][R4.64+0x38], R11 ;  /* 0x0000380b0400d986 */ /* 0x0003e2000c101124 */
[----:B------:R-:W-:Y:S05]  /*34d0*/  @P2 BRA `(.L_x_98) ;  /* 0x00000000000c2947 */ /* 0x000fea0003800000 */
[----:B------:R-:W1:Y:S02]  /*34e0*/  LDG.E.U8 R164, desc[UR36][R2.64+0x39] ;  /* 0x0000392402a47981 */ /* 0x000e64000c1e1100 */
[----:B-1----:R-:W-:-:S05]  /*34f0*/  PRMT R11, R164, 0x8880, RZ ;  /* 0x00008880a40b7816 */ /* 0x002fca00000000ff */
[----:B------:R-:W-:-:S07]  /*3500*/  IMAD R10, R11, R152, RZ ;  /* 0x000000980b0a7224 */ /* 0x000fce00078e02ff */
.L_x_98:
[----:B------:R-:W-:Y:S05]  /*3510*/  BSYNC B1 ;  /* 0x0000000000017941 */ /* 0x000fea0003800000 */
.L_x_97:
        /* <DEDUP_REMOVED lines=11> */
.L_x_100:
[----:B------:R-:W-:Y:S05]  /*35d0*/  BSYNC B1 ;  /* 0x0000000000017941 */ /* 0x000fea0003800000 */
.L_x_99:
[----:B-1----:R-:W-:Y:S01]  /*35e0*/  @!P4 IMAD R11, R54, R153, R10 ;  /* 0x00000099360bc224 */ /* 0x002fe200078e020a */
[----:B------:R-:W-:Y:S04]  /*35f0*/  BSSY B1, `(.L_x_101) ;  /* 0x0000006000017945 */ /* 0x000fe80003800000 */
[----:B------:R1:W-:Y:S01]  /*3600*/  @!P4 STG.E.U8 desc[UR36][R6.64+0x38], R11 ;  /* 0x0000380b0600c986 */ /* 0x0003e2000c101124 */
[----:B------:R-:W-:Y:S05]  /*3610*/  @P3 BRA `(.L_x_102) ;  /* 0x00000000000c3947 */ /* 0x000fea0003800000 */
[----:B------:R-:W1:Y:S02]  /*3620*/  LDG.E.U8 R164, desc[UR36][R8.64+0x39] ;  /* 0x0000392408a47981 */ /* 0x000e64000c1e1100 */
[----:B-1----:R-:W-:-:S05]  /*3630*/  PRMT R11, R164, 0x8880, RZ ;  /* 0x00008880a40b7816 */ /* 0x002fca00000000ff */
[----:B------:R-:W-:-:S07]  /*3640*/  IMAD R10, R11, R152, RZ ;  /* 0x000000980b0a7224 */ /* 0x000fce00078e02ff */
.L_x_102:
[----:B------:R-:W-:Y:S05]  /*3650*/  BSYNC B1 ;  /* 0x0000000000017941 */ /* 0x000fea0003800000 */
.L_x_101:
[----:B------:R-:W-:Y:S01]  /*3660*/  @!P3 IMAD R55, R55, R153, R10 ;  /* 0x000000993737b224 */ /* 0x000fe200078e020a */
[----:B------:R-:W-:Y:S04]  /*3670*/  BSSY B1, `(.L_x_103) ;  /* 0x0000006000017945 */ /* 0x000fe80003800000 */
[----:B------:R0:W-:Y:S01]  /*3680*/  @!P3 STG.E.U8 desc[UR36][R6.64+0x39], R55 ;  /* 0x000039370600b986 */ /* 0x0001e2000c101124 */
[----:B------:R-:W-:Y:S05]  /*3690*/  @P5 BRA `(.L_x_104) ;  /* 0x00000000000c5947 */ /* 0x000fea0003800000 */
[----:B------:R-:W1:Y:S02]  /*36a0*/  LDG.E.U8 R164, desc[UR36][R2.64+0x40] ;  /* 0x0000402402a47981 */ /* 0x000e64000c1e1100 */
[----:B-1----:R-:W-:-:S05]  /*36b0*/  PRMT R11, R164, 0x8880, RZ ;  /* 0x00008880a40b7816 */ /* 0x002fca00000000ff */
[----:B------:R-:W-:-:S07]  /*36c0*/  IMAD R10, R11, R152, RZ ;  /* 0x000000980b0a7224 */ /* 0x000fce00078e02ff */
.L_x_104:
[----:B------:R-:W-:Y:S05]  /*36d0*/  BSYNC B1 ;  /* 0x0000000000017941 */ /* 0x000fea0003800000 */
.L_x_103:
[----:B-1----:R-:W-:Y:S01]  /*36e0*/  @!P5 IMAD R11, R56, R153, R10 ;  /* 0x00000099380bd224 */ /* 0x002fe200078e020a */
[----:B------:R-:W-:Y:S04]  /*36f0*/  BSSY B1, `(.L_x_105) ;  /* 0x0000006000017945 */ /* 0x000fe80003800000 */
[----:B------:R1:W-:Y:S01]  /*3700*/  @!P5 STG.E.U8 desc[UR36][R4.64+0x40], R11 ;  /* 0x0000400b0400d986 */ /* 0x0003e2000c101124 */
[----:B------:R-:W-:Y:S05]  /*3710*/  @P2 BRA `(.L_x_106) ;  /* 0x00000000000c2947 */ /* 0x000fea0003800000 */
[----:B------:R-:W1:Y:S02]  /*3720*/  LDG.E.U8 R164, desc[UR36][R2.64+0x41] ;  /* 0x0000412402a47981 */ /* 0x000e64000c1e1100 */
[----:B-1----:R-:W-:-:S05]  /*3730*/  PRMT R11, R164, 0x8880, RZ ;  /* 0x00008880a40b7816 */ /* 0x002fca00000000ff */
[----:B------:R-:W-:-:S07]  /*3740*/  IMAD R10, R11, R152, RZ ;  /* 0x000000980b0a7224 */ /* 0x000fce00078e02ff */
.L_x_106:
[----:B------:R-:W-:Y:S05]  /*3750*/  BSYNC B1 ;  /* 0x0000000000017941 */ /* 0x000fea0003800000 */
.L_x_105:
        /* <DEDUP_REMOVED lines=11> */
.L_x_108:
[----:B------:R-:W-:Y:S05]  /*3810*/  BSYNC B1 ;  /* 0x0000000000017941 */ /* 0x000fea0003800000 */
.L_x_107:
[----:B-1----:R-:W-:Y:S01]  /*3820*/  @!P4 IMAD R11, R58, R153, R10 ;  /* 0x000000993a0bc224 */ /* 0x002fe200078e020a */
[----:B------:R-:W-:Y:S04]  /*3830*/  BSSY B1, `(.L_x_109) ;  /* 0x0000006000017945 */ /* 0x000fe80003800000 */
[----:B------:R1:W-:Y:S01]  /*3840*/  @!P4 STG.E.U8 desc[UR36][R6.64+0x40], R11 ;  /* 0x0000400b0600c986 */ /* 0x0003e2000c101124 */
[----:B------:R-:W-:Y:S05]  /*3850*/  @P3 BRA `(.L_x_110) ;  /* 0x00000000000c3947 */ /* 0x000fea0003800000 */
[----:B------:R-:W1:Y:S02]  /*3860*/  LDG.E.U8 R164, desc[UR36][R8.64+0x41] ;  /* 0x0000412408a47981 */ /* 0x000e64000c1e1100 */
[----:B-1----:R-:W-:-:S05]  /*3870*/  PRMT R11, R164, 0x8880, RZ ;  /* 0x00008880a40b7816 */ /* 0x002fca00000000ff */
[----:B------:R-:W-:-:S07]  /*3880*/  IMAD R10, R11, R152, RZ ;  /* 0x000000980b0a7224 */ /* 0x000fce00078e02ff */
.L_x_110:
[----:B------:R-:W-:Y:S05]  /*3890*/  BSYNC B1 ;  /* 0x0000000000017941 */ /* 0x000fea0003800000 */
.L_x_109:
[----:B------:R-:W-:Y:S01]  /*38a0*/  @!P3 IMAD R59, R59, R153, R10 ;  /* 0x000000993b3bb224 */ /* 0x000fe200078e020a */
[----:B------:R-:W-:Y:S04]  /*38b0*/  BSSY B1, `(.L_x_111) ;  /* 0x0000006000017945 */ /* 0x000fe80003800000 */
[----:B------:R0:W-:Y:S01]  /*38c0*/  @!P3 STG.E.U8 desc[UR36][R6.64+0x41], R59 ;  /* 0x0000413b0600b986 */ /* 0x0001e2000c101124 */
[----:B------:R-:W-:Y:S05]  /*38d0*/  @P5 BRA `(.L_x_112) ;  /* 0x00000000000c5947 */ /* 0x000fea0003800000 */
[----:B------:R-:W1:Y:S02]  /*38e0*/  LDG.E.U8 R164, desc[UR36][R2.64+0x48] ;  /* 0x0000482402a47981 */ /* 0x000e64000c1e1100 */
[----:B-1----:R-:W-:-:S05]  /*38f0*/  PRMT R11, R164, 0x8880, RZ ;  /* 0x00008880a40b7816 */ /* 0x002fca00000000ff */
[----:B------:R-:W-:-:S07]  /*3900*/  IMAD R10, R11, R152, RZ ;  /* 0x000000980b0a7224 */ /* 0x000fce00078e02ff */
.L_x_112:
[----:B------:R-:W-:Y:S05]  /*3910*/  BSYNC B1 ;  /* 0x0000000000017941 */ /* 0x000fea0003800000 */
.L_x_111:
[----:B-1----:R-:W-:Y:S01]  /*3920*/  @!P5 IMAD R11, R60, R153, R10 ;  /* 0x000000993c0bd224 */ /* 0x002fe200078e020a */
[----:B------:R-:W-:Y:S04]  /*3930*/  BSSY B1, `(.L_x_113) ;  /* 0x0000006000017945 */ /* 0x000fe80003800000 */
[----:B------:R1:W-:Y:S01]  /*3940*/  @!P5 STG.E.U8 desc[UR36][R4.64+0x48], R11 ;  /* 0x0000480b0400d986 */ /* 0x0003e2000c101124 */
[----:B------:R-:W-:Y:S05]  /*3950*/  @P2 BRA `(.L_x_114) ;  /* 0x00000000000c2947 */ /* 0x000fea0003800000 */
[----:B------:R-:W1:Y:S02]  /*3960*/  LDG.E.U8 R164, desc[UR36][R2.64+0x49] ;  /* 0x0000492402a47981 */ /* 0x000e64000c1e1100 */
[----:B-1----:R-:W-:-:S05]  /*3970*/  PRMT R11, R164, 0x8880, RZ ;  /* 0x00008880a40b7816 */ /* 0x002fca00000000ff */
[----:B------:R-:W-:-:S07]  /*3980*/  IMAD R10, R11, R152, RZ ;  /* 0x000000980b0a7224 */ /* 0x000fce00078e02ff */
.L_x_114:
[----:B------:R-:W-:Y:S05]  /*3990*/  BSYNC B1 ;  /* 0x0000000000017941 */ /* 0x000fea0003800000 */
.L_x_113:
        /* <DEDUP_REMOVED lines=11> */
.L_x_116:
[----:B------:R-:W-:Y:S05]  /*3a50*/  BSYNC B1 ;  /* 0x0000000000017941 */ /* 0x000fea0003800000 */
.L_x_115:
[----:B-1----:R-:W-:Y:S01]  /*3a60*/  @!P4 IMAD R11, R62, R153, R10 ;  /* 0x000000993e0bc224 */ /* 0x002fe200078e020a */
[----:B------:R-:W-:Y:S04]  /*3a70*/  BSSY B1, `(.L_x_117) ;  /* 0x0000006000017945 */ /* 0x000fe80003800000 */
[----:B------:R1:W-:Y:S01]  /*3a80*/  @!P4 STG.E.U8 desc[UR36][R6.64+0x48], R11 ;  /* 0x0000480b0600c986 */ /* 0x0003e2000c101124 */
[----:B------:R-:W-:Y:S05]  /*3a90*/  @P3 BRA `(.L_x_118) ;  /* 0x00000000000c3947 */ /* 0x000fea0003800000 */
[----:B------:R-:W1:Y:S02]  /*3aa0*/  LDG.E.U8 R164, desc[UR36][R8.64+0x49] ;  /* 0x0000492408a47981 */ /* 0x000e64000c1e1100 */
[----:B-1----:R-:W-:-:S05]  /*3ab0*/  PRMT R11, R164, 0x8880, RZ ;  /* 0x00008880a40b7816 */ /* 0x002fca00000000ff */
[----:B------:R-:W-:-:S07]  /*3ac0*/  IMAD R10, R11, R152, RZ ;  /* 0x000000980b0a7224 */ /* 0x000fce00078e02ff */
.L_x_118:
[----:B------:R-:W-:Y:S05]  /*3ad0*/  BSYNC B1 ;  /* 0x0000000000017941 */ /* 0x000fea0003800000 */
.L_x_117:
[----:B------:R-:W-:Y:S01]  /*3ae0*/  @!P3 IMAD R63, R63, R153, R10 ;  /* 0x000000993f3fb224 */ /* 0x000fe200078e020a */
[----:B------:R-:W-:Y:S04]  /*3af0*/  BSSY B1, `(.L_x_119) ;  /* 0x0000006000017945 */ /* 0x000fe80003800000 */
[----:B------:R0:W-:Y:S01]  /*3b00*/  @!P3 STG.E.U8 desc[UR36][R6.64+0x49], R63 ;  /* 0x0000493f0600b986 */ /* 0x0001e2000c101124 */
[----:B------:R-:W-:Y:S05]  /*3b10*/  @P5 BRA `(.L_x_120) ;  /* 0x00000000000c5947 */ /* 0x000fea0003800000 */
[----:B------:R-:W1:Y:S02]  /*3b20*/  LDG.E.U8 R164, desc[UR36][R2.64+0x50] ;  /* 0x0000502402a47981 */ /* 0x000e64000c1e1100 */
[----:B-1----:R-:W-:-:S05]  /*3b30*/  PRMT R11, R164, 0x8880, RZ ;  /* 0x00008880a40b7816 */ /* 0x002fca00000000ff */
[----:B------:R-:W-:-:S07]  /*3b40*/  IMAD R10, R11, R152, RZ ;  /* 0x000000980b0a7224 */ /* 0x000fce00078e02ff */
.L_x_120:
[----:B------:R-:W-:Y:S05]  /*3b50*/  BSYNC B1 ;  /* 0x0000000000017941 */ /* 0x000fea0003800000 */
.L_x_119:
[----:B-1----:R-:W-:Y:S01]  /*3b60*/  @!P5 IMAD R11, R64, R153, R10 ;  /* 0x00000099400bd224 */ /* 0x002fe200078e020a */
[----:B------:R-:W-:Y:S04]  /*3b70*/  BSSY B1, `(.L_x_121) ;  /* 0x0000006000017945 */ /* 0x000fe80003800000 */
[----:B------:R1:W-:Y:S01]  /*3b80*/  @!P5 STG.E.U8 desc[UR36][R4.64+0x50], R11 ;  /* 0x0000500b0400d986 */ /* 0x0003e2000c101124 */
[----:B------:R-:W-:Y:S05]  /*3b90*/  @P2 BRA `(.L_x_122) ;  /* 0x00000000000c2947 */ /* 0x000fea0003800000 */
[----:B------:R-:W1:Y:S02]  /*3ba0*/  LDG.E.U8 R164, desc[UR36][R2.64+0x51] ;  /* 0x0000512402a47981 */ /* 0x000e64000c1e1100 */
[----:B-1----:R-:W-:-:S05]  /*3bb0*/  PRMT R11, R164, 0x8880, RZ ;  /* 0x00008880a40b7816 */ /* 0x002fca00000000ff */
[----:B------:R-:W-:-:S07]  /*3bc0*/  IMAD R10, R11, R152, RZ ;  /* 0x000000980b0a7224 */ /* 0x000fce00078e02ff */
.L_x_122:
[----:B------:R-:W-:Y:S05]  /*3bd0*/  BSYNC B1 ;  /* 0x0000000000017941 */ /* 0x000fea0003800000 */
.L_x_121:
        /* <DEDUP_REMOVED lines=11> */
.L_x_124:
[----:B------:R-:W-:Y:S05]  /*3c90*/  BSYNC B1 ;  /* 0x0000000000017941 */ /* 0x000fea0003800000 */
.L_x_123:
[----:B-1----:R-:W-:Y:S01]  /*3ca0*/  @!P4 IMAD R11, R66, R153, R10 ;  /* 0x00000099420bc224 */ /* 0x002fe200078e020a */
[----:B------:R-:W-:Y:S04]  /*3cb0*/  BSSY B1, `(.L_x_125) ;  /* 0x0000006000017945 */ /* 0x000fe80003800000 */
[----:B------:R1:W-:Y:S01]  /*3cc0*/  @!P4 STG.E.U8 desc[UR36][R6.64+0x50], R11 ;  /* 0x0000500b0600c986 */ /* 0x0003e2000c101124 */
[----:B------:R-:W-:Y:S05]  /*3cd0*/  @P3 BRA `(.L_x_126) ;  /* 0x00000000000c3947 */ /* 0x000fea0003800000 */
[----:B------:R-:W1:Y:S02]  /*3ce0*/  LDG.E.U8 R164, desc[UR36][R8.64+0x51] ;  /* 0x0000512408a47981 */ /* 0x000e64000c1e1100 */
[----:B-1----:R-:W-:-:S05]  /*3cf0*/  PRMT R11, R164, 0x8880, RZ ;  /* 0x00008880a40b7816 */ /* 0x002fca00000000ff */
[----:B------:R-:W-:-:S07]  /*3d00*/  IMAD R10, R11, R152, RZ ;  /* 0x000000980b0a7224 */ /* 0x000fce00078e02ff */
.L_x_126:
[----:B------:R-:W-:Y:S05]  /*3d10*/  BSYNC B1 ;  /* 0x0000000000017941 */ /* 0x000fea0003800000 */
.L_x_125:
[----:B------:R-:W-:Y:S01]  /*3d20*/  @!P3 IMAD R67, R67, R153, R10 ;  /* 0x000000994343b224 */ /* 0x000fe200078e020a */
[----:B------:R-:W-:Y:S04]  /*3d30*/  BSSY B1, `(.L_x_127) ;  /* 0x0000006000017945 */ /* 0x000fe80003800000 */
[----:B------:R0:W-:Y:S01]  /*3d40*/  @!P3 STG.E.U8 desc[UR36][R6.64+0x51], R67 ;  /* 0x000051430600b986 */ /* 0x0001e2000c101124 */
[----:B------:R-:W-:Y:S05]  /*3d50*/  @P5 BRA `(.L_x_128) ;  /* 0x00000000000c5947 */ /* 0x000fea0003800000 */
[----:B------:R-:W1:Y:S02]  /*3d60*/  LDG.E.U8 R164, desc[UR36][R2.64+0x58] ;  /* 0x0000582402a47981 */ /* 0x000e64000c1e1100 */
[----:B-1----:R-:W-:-:S05]  /*3d70*/  PRMT R11, R164, 0x8880, RZ ;  /* 0x00008880a40b7816 */ /* 0x002fca00000000ff */
[----:B------:R-:W-:-:S07]  /*3d80*/  IMAD R10, R11, R152, RZ ;  /* 0x000000980b0a7224 */ /* 0x000fce00078e02ff */
.L_x_128:
[----:B------:R-:W-:Y:S05]  /*3d90*/  BSYNC B1 ;  /* 0x0000000000017941 */ /* 0x000fea0003800000 */
.L_x_127:
[----:B-1----:R-:W-:Y:S01]  /*3da0*/  @!P5 IMAD R11, R68, R153, R10 ;  /* 0x00000099440bd224 */ /* 0x002fe200078e020a */
[----:B------:R-:W-:Y:S04]  /*3db0*/  BSSY B1, `(.L_x_129) ;  /* 0x0000006000017945 */ /* 0x000fe80003800000 */
[----:B------:R1:W-:Y:S01]  /*3dc0*/  @!P5 STG.E.U8 desc[UR36][R4.64+0x58], R11 ;  /* 0x0000580b0400d986 */ /* 0x0003e2000c101124 */
[----:B------:R-:W-:Y:S05]  /*3dd0*/  @P2 BRA `(.L_x_130) ;  /* 0x00000000000c2947 */ /* 0x000fea0003800000 */
[----:B------:R-:W1:Y:S02]  /*3de0*/  LDG.E.U8 R164, desc[UR36][R2.64+0x59] ;  /* 0x0000592402a47981 */ /* 0x000e64000c1e1100 */
[----:B-1----:R-:W-:-:S05]  /*3df0*/  PRMT R11, R164, 0x8880, RZ ;  /* 0x00008880a40b7816 */ /* 0x002fca00000000ff */
[----:B------:R-:W-:-:S07]  /*3e00*/  IMAD R10, R11, R152, RZ ;  /* 0x000000980b0a7224 */ /* 0x000fce00078e02ff */
.L_x_130:
[----:B------:R-:W-:Y:S05]  /*3e10*/  BSYNC B1 ;  /* 0x0000000000017941 */ /* 0x000fea0003800000 */
.L_x_129:
        /* <DEDUP_REMOVED lines=11> */
.L_x_132:
[----:B------:R-:W-:Y:S05]  /*3ed0*/  BSYNC B1 ;  /* 0x0000000000017941 */ /* 0x000fea0003800000 */
.L_x_131:
[----:B-1----:R-:W-:Y:S01]  /*3ee0*/  @!P4 IMAD R11, R70, R153, R10 ;  /* 0x00000099460bc224 */ /* 0x002fe200078e020a */
[----:B------:R-:W-:Y:S04]  /*3ef0*/  BSSY B1, `(.L_x_133) ;  /* 0x0000006000017945 */ /* 0x000fe80003800000 */
[----:B------:R1:W-:Y:S01]  /*3f00*/  @!P4 STG.E.U8 desc[UR36][R6.64+0x58], R11 ;  /* 0x0000580b0600c986 */ /* 0x0003e2000c101124 */
[----:B------:R-:W-:Y:S05]  /*3f10*/  @P3 BRA `(.L_x_134) ;  /* 0x00000000000c3947 */ /* 0x000fea0003800000 */
[----:B------:R-:W1:Y:S02]  /*3f20*/  LDG.E.U8 R164, desc[UR36][R8.64+0x59] ;  /* 0x0000592408a47981 */ /* 0x000e64000c1e1100 */
[----:B-1----:R-:W-:-:S05]  /*3f30*/  PRMT R11, R164, 0x8880, RZ ;  /* 0x00008880a40b7816 */ /* 0x002fca00000000ff */
[----:B------:R-:W-:-:S07]  /*3f40*/  IMAD R10, R11, R152, RZ ;  /* 0x000000980b0a7224 */ /* 0x000fce00078e02ff */
.L_x_134:
[----:B------:R-:W-:Y:S05]  /*3f50*/  BSYNC B1 ;  /* 0x0000000000017941 */ /* 0x000fea0003800000 */
.L_x_133:
[----:B------:R-:W-:Y:S01]  /*3f60*/  @!P3 IMAD R71, R71, R153, R10 ;  /* 0x000000994747b224 */ /* 0x000fe200078e020a */
[----:B------:R-:W-:Y:S04]  /*3f70*/  BSSY B1, `(.L_x_135) ;  /* 0x0000006000017945 */ /* 0x000fe80003800000 */
[----:B------:R0:W-:Y:S01]  /*3f80*/  @!P3 STG.E.U8 desc[UR36][R6.64+0x59], R71 ;  /* 0x000059470600b986 */ /* 0x0001e2000c101124 */
[----:B------:R-:W-:Y:S05]  /*3f90*/  @P5 BRA `(.L_x_136) ;  /* 0x00000000000c5947 */ /* 0x000fea0003800000 */
[----:B------:R-:W1:Y:S02]  /*3fa0*/  LDG.E.U8 R164, desc[UR36][R2.64+0x60] ;  /* 0x0000602402a47981 */ /* 0x000e64000c1e1100 */
[----:B-1----:R-:W-:-:S05]  /*3fb0*/  PRMT R11, R164, 0x8880, RZ ;  /* 0x00008880a40b7816 */ /* 0x002fca00000000ff */
[----:B------:R-:W-:-:S07]  /*3fc0*/  IMAD R10, R11, R152, RZ ;  /* 0x000000980b0a7224 */ /* 0x000fce00078e02ff */
.L_x_136:
[----:B------:R-:W-:Y:S05]  /*3fd0*/  BSYNC B1 ;  /* 0x0000000000017941 */ /* 0x000fea0003800000 */
.L_x_135:
[----:B-1----:R-:W-:Y:S01]  /*3fe0*/  @!P5 IMAD R11, R72, R153, R10 ;  /* 0x00000099480bd224 */ /* 0x002fe200078e020a */
[----:B------:R-:W-:Y:S04]  /*3ff0*/  BSSY B1, `(.L_x_137) ;  /* 0x0000006000017945 */ /* 0x000fe80003800000 */
[----:B------:R1:W-:Y:S01]  /*4000*/  @!P5 STG.E.U8 desc[UR36][R4.64+0x60], R11 ;  /* 0x0000600b0400d986 */ /* 0x0003e2000c101124 */
[----:B------:R-:W-:Y:S05]  /*4010*/  @P2 BRA `(.L_x_138) ;  /* 0x00000000000c2947 */ /* 0x000fea0003800000 */
[----:B------:R-:W1:Y:S02]  /*4020*/  LDG.E.U8 R164, desc[UR36][R2.64+0x61] ;  /* 0x0000612402a47981 */ /* 0x000e64000c1e1100 */
[----:B-1----:R-:W-:-:S05]  /*4030*/  PRMT R11, R164, 0x8880, RZ ;  /* 0x00008880a40b7816 */ /* 0x002fca00000000ff */
[----:B------:R-:W-:-:S07]  /*4040*/  IMAD R10, R11, R152, RZ ;  /* 0x000000980b0a7224 */ /* 0x000fce00078e02ff */
.L_x_138:
[----:B------:R-:W-:Y:S05]  /*4050*/  BSYNC B1 ;  /* 0x0000000000017941 */ /* 0x000fea0003800000 */
.L_x_137:
        /* <DEDUP_REMOVED lines=11> */
.L_x_140:
[----:B------:R-:W-:Y:S05]  /*4110*/  BSYNC B1 ;  /* 0x0000000000017941 */ /* 0x000fea0003800000 */
.L_x_139:
[----:B-1----:R-:W-:Y:S01]  /*4120*/  @!P4 IMAD R11, R74, R153, R10 ;  /* 0x000000994a0bc224 */ /* 0x002fe200078e020a */
[----:B------:R-:W-:Y:S04]  /*4130*/  BSSY B1, `(.L_x_141) ;  /* 0x0000006000017945 */ /* 0x000fe80003800000 */
[----:B------:R1:W-:Y:S01]  /*4140*/  @!P4 STG.E.U8 desc[UR36][R6.64+0x60], R11 ;  /* 0x0000600b0600c986 */ /* 0x0003e2000c101124 */
[----:B------:R-:W-:Y:S05]  /*4150*/  @P3 BRA `(.L_x_142) ;  /* 0x00000000000c3947 */ /* 0x000fea0003800000 */
[----:B------:R-:W1:Y:S02]  /*4160*/  LDG.E.U8 R164, desc[UR36][R8.64+0x61] ;  /* 0x0000612408a47981 */ /* 0x000e64000c1e1100 */
[----:B-1----:R-:W-:-:S05]  /*4170*/  PRMT R11, R164, 0x8880, RZ ;  /* 0x00008880a40b7816 */ /* 0x002fca00000000ff */
[----:B------:R-:W-:-:S07]  /*4180*/  IMAD R10, R11, R152, RZ ;  /* 0x000000980b0a7224 */ /* 0x000fce00078e02ff */
.L_x_142:
[----:B------:R-:W-:Y:S05]  /*4190*/  BSYNC B1 ;  /* 0x0000000000017941 */ /* 0x000fea0003800000 */
.L_x_141:
[----:B------:R-:W-:Y:S01]  /*41a0*/  @!P3 IMAD R75, R75, R153, R10 ;  /* 0x000000994b4bb224 */ /* 0x000fe200078e020a */
[----:B------:R-:W-:Y:S04]  /*41b0*/  BSSY B1, `(.L_x_143) ;  /* 0x0000006000017945 */ /* 0x000fe80003800000 */
[----:B------:R0:W-:Y:S01]  /*41c0*/  @!P3 STG.E.U8 desc[UR36][R6.64+0x61], R75 ;  /* 0x0000614b0600b986 */ /* 0x0001e2000c101124 */
[----:B------:R-:W-:Y:S05]  /*41d0*/  @P5 BRA `(.L_x_144) ;  /* 0x00000000000c5947 */ /* 0x000fea0003800000 */
[----:B------:R-:W1:Y:S02]  /*41e0*/  LDG.E.U8 R164, desc[UR36][R2.64+0x68] ;  /* 0x0000682402a47981 */ /* 0x000e64000c1e1100 */
[----:B-1----:R-:W-:-:S05]  /*41f0*/  PRMT R11, R164, 0x8880, RZ ;  /* 0x00008880a40b7816 */ /* 0x002fca00000000ff */
[----:B------:R-:W-:-:S07]  /*4200*/  IMAD R10, R11, R152, RZ ;  /* 0x000000980b0a7224 */ /* 0x000fce00078e02ff */
.L_x_144:
[----:B------:R-:W-:Y:S05]  /*4210*/  BSYNC B1 ;  /* 0x0000000000017941 */ /* 0x000fea0003800000 */
.L_x_143:
[----:B-1----:R-:W-:Y:S01]  /*4220*/  @!P5 IMAD R11, R76, R153, R10 ;  /* 0x000000994c0bd224 */ /* 0x002fe200078e020a */
[----:B------:R-:W-:Y:S04]  /*4230*/  BSSY B1, `(.L_x_145) ;  /* 0x0000006000017945 */ /* 0x000fe80003800000 */
[----:B------:R1:W-:Y:S01]  /*4240*/  @!P5 STG.E.U8 desc[UR36][R4.64+0x68], R11 ;  /* 0x0000680b0400d986 */ /* 0x0003e2000c101124 */
[----:B------:R-:W-:Y:S05]  /*4250*/  @P2 BRA `(.L_x_146) ;  /* 0x00000000000c2947 */ /* 0x000fea0003800000 */
[----:B------:R-:W1:Y:S02]  /*4260*/  LDG.E.U8 R164, desc[UR36][R2.64+0x69] ;  /* 0x0000692402a47981 */ /* 0x000e64000c1e1100 */
[----:B-1----:R-:W-:-:S05]  /*4270*/  PRMT R11, R164, 0x8880, RZ ;  /* 0x00008880a40b7816 */ /* 0x002fca00000000ff */
[----:B------:R-:W-:-:S07]  /*4280*/  IMAD R10, R11, R152, RZ ;  /* 0x000000980b0a7224 */ /* 0x000fce00078e02ff */
.L_x_146:
[----:B------:R-:W-:Y:S05]  /*4290*/  BSYNC B1 ;  /* 0x0000000000017941 */ /* 0x000fea0003800000 */
.L_x_145:
        /* <DEDUP_REMOVED lines=11> */
.L_x_148:
[----:B------:R-:W-:Y:S05]  /*4350*/  BSYNC B1 ;  /* 0x0000000000017941 */ /* 0x000fea0003800000 */
.L_x_147:
[----:B-1----:R-:W-:Y:S01]  /*4360*/  @!P4 IMAD R11, R78, R153, R10 ;  /* 0x000000994e0bc224 */ /* 0x002fe200078e020a */
[----:B------:R-:W-:Y:S04]  /*4370*/  BSSY B1, `(.L_x_149) ;  /* 0x0000006000017945 */ /* 0x000fe80003800000 */
[----:B------:R1:W-:Y:S01]  /*4380*/  @!P4 STG.E.U8 desc[UR36][R6.64+0x68], R11 ;  /* 0x0000680b0600c986 */ /* 0x0003e2000c101124 */
[----:B------:R-:W-:Y:S05]  /*4390*/  @P3 BRA `(.L_x_150) ;  /* 0x00000000000c3947 */ /* 0x000fea0003800000 */
[----:B------:R-:W1:Y:S02]  /*43a0*/  LDG.E.U8 R164, desc[UR36][R8.64+0x69] ;  /* 0x0000692408a47981 */ /* 0x000e64000c1e1100 */
[----:B-1----:R-:W-:-:S05]  /*43b0*/  PRMT R11, R164, 0x8880, RZ ;  /* 0x00008880a40b7816 */ /* 0x002fca00000000ff */
[----:B------:R-:W-:-:S07]  /*43c0*/  IMAD R10, R11, R152, RZ ;  /* 0x000000980b0a7224 */ /* 0x000fce00078e02ff */
.L_x_150:
[----:B------:R-:W-:Y:S05]  /*43d0*/  BSYNC B1 ;  /* 0x0000000000017941 */ /* 0x000fea0003800000 */
.L_x_149:
[----:B------:R-:W-:Y:S01]  /*43e0*/  @!P3 IMAD R79, R79, R153, R10 ;  /* 0x000000994f4fb224 */ /* 0x000fe200078e020a */
[----:B------:R-:W-:Y:S04]  /*43f0*/  BSSY B1, `(.L_x_151) ;  /* 0x0000006000017945 */ /* 0x000fe80003800000 */
[----:B------:R0:W-:Y:S01]  /*4400*/  @!P3 STG.E.U8 desc[UR36][R6.64+0x69], R79 ;  /* 0x0000694f0600b986 */ /* 0x0001e2000c101124 */
[----:B------:R-:W-:Y:S05]  /*4410*/  @P5 BRA `(.L_x_152) ;  /* 0x00000000000c5947 */ /* 0x000fea0003800000 */
[----:B------:R-:W1:Y:S02]  /*4420*/  LDG.E.U8 R164, desc[UR36][R2.64+0x70] ;  /* 0x0000702402a47981 */ /* 0x000e64000c1e1100 */
[----:B-1----:R-:W-:-:S05]  /*4430*/  PRMT R11, R164, 0x8880, RZ ;  /* 0x00008880a40b7816 */ /* 0x002fca00000000ff */
[----:B------:R-:W-:-:S07]  /*4440*/  IMAD R10, R11, R152, RZ ;  /* 0x000000980b0a7224 */ /* 0x000fce00078e02ff */
.L_x_152:
[----:B------:R-:W-:Y:S05]  /*4450*/  BSYNC B1 ;  /* 0x0000000000017941 */ /* 0x000fea0003800000 */
.L_x_151:
[----:B-1----:R-:W-:Y:S01]  /*4460*/  @!P5 IMAD R11, R80, R153, R10 ;  /* 0x00000099500bd224 */ /* 0x002fe200078e020a */
[----:B------:R-:W-:Y:S04]  /*4470*/  BSSY B1, `(.L_x_153) ;  /* 0x0000006000017945 */ /* 0x000fe80003800000 */
[----:B------:R1:W-:Y:S01]  /*4480*/  @!P5 STG.E.U8 desc[UR36][R4.64+0x70], R11 ;  /* 0x0000700b0400d986 */ /* 0x0003e2000c101124 */
[----:B------:R-:W-:Y:S05]  /*4490*/  @P2 BRA `(.L_x_154) ;  /* 0x00000000000c2947 */ /* 0x000fea0003800000 */
[----:B------:R-:W1:Y:S02]  /*44a0*/  LDG.E.U8 R164, desc[UR36][R2.64+0x71] ;  /* 0x0000712402a47981 */ /* 0x000e64000c1e1100 */
[----:B-1----:R-:W-:-:S05]  /*44b0*/  PRMT R11, R164, 0x8880, RZ ;  /* 0x00008880a40b7816 */ /* 0x002fca00000000ff */
[----:B------:R-:W-:-:S07]  /*44c0*/  IMAD R10, R11, R152, RZ ;  /* 0x000000980b0a7224 */ /* 0x000fce00078e02ff */
.L_x_154:
[----:B------:R-:W-:Y:S05]  /*44d0*/  BSYNC B1 ;  /* 0x0000000000017941 */ /* 0x000fea0003800000 */
.L_x_153:
        /* <DEDUP_REMOVED lines=11> */
.L_x_156:
[----:B------:R-:W-:Y:S05]  /*4590*/  BSYNC B1 ;  /* 0x0000000000017941 */ /* 0x000fea0003800000 */
.L_x_155:
[----:B-1----:R-:W-:Y:S01]  /*45a0*/  @!P4 IMAD R11, R82, R153, R10 ;  /* 0x00000099520bc224 */ /* 0x002fe200078e020a */
[----:B------:R-:W-:Y:S04]  /*45b0*/  BSSY B1, `(.L_x_157) ;  /* 0x0000006000017945 */ /* 0x000fe80003800000 */
[----:B------:R1:W-:Y:S01]  /*45c0*/  @!P4 STG.E.U8 desc[UR36][R6.64+0x70], R11 ;  /* 0x0000700b0600c986 */ /* 0x0003e2000c101124 */
[----:B------:R-:W-:Y:S05]  /*45d0*/  @P3 BRA `(.L_x_158) ;  /* 0x00000000000c3947 */ /* 0x000fea0003800000 */
[----:B------:R-:W1:Y:S02]  /*45e0*/  LDG.E.U8 R164, desc[UR36][R8.64+0x71] ;  /* 0x0000712408a47981 */ /* 0x000e64000c1e1100 */
[----:B-1----:R-:W-:-:S05]  /*45f0*/  PRMT R11, R164, 0x8880, RZ ;  /* 0x00008880a40b7816 */ /* 0x002fca00000000ff */
[----:B------:R-:W-:-:S07]  /*4600*/  IMAD R10, R11, R152, RZ ;  /* 0x000000980b0a7224 */ /* 0x000fce00078e02ff */
.L_x_158:
[----:B------:R-:W-:Y:S05]  /*4610*/  BSYNC B1 ;  /* 0x0000000000017941 */ /* 0x000fea0003800000 */
.L_x_157:
[----:B------:R-:W-:Y:S01]  /*4620*/  @!P3 IMAD R83, R83, R153, R10 ;  /* 0x000000995353b224 */ /* 0x000fe200078e020a */
[----:B------:R-:W-:Y:S04]  /*4630*/  BSSY B1, `(.L_x_159) ;  /* 0x0000006000017945 */ /* 0x000fe80003800000 */
[----:B------:R0:W-:Y:S01]  /*4640*/  @!P3 STG.E.U8 desc[UR36][R6.64+0x71], R83 ;  /* 0x000071530600b986 */ /* 0x0001e2000c101124 */
[----:B------:R-:W-:Y:S05]  /*4650*/  @P5 BRA `(.L_x_160) ;  /* 0x00000000000c5947 */ /* 0x000fea0003800000 */
[----:B------:R-:W1:Y:S02]  /*4660*/  LDG.E.U8 R164, desc[UR36][R2.64+0x78] ;  /* 0x0000782402a47981 */ /* 0x000e64000c1e1100 */
[----:B-1----:R-:W-:-:S05]  /*4670*/  PRMT R11, R164, 0x8880, RZ ;  /* 0x00008880a40b7816 */ /* 0x002fca00000000ff */
[----:B------:R-:W-:-:S07]  /*4680*/  IMAD R10, R11, R152, RZ ;  /* 0x000000980b0a7224 */ /* 0x000fce00078e02ff */
.L_x_160:
[----:B------:R-:W-:Y:S05]  /*4690*/  BSYNC B1 ;  /* 0x0000000000017941 */ /* 0x000fea0003800000 */
.L_x_159:
[----:B-1----:R-:W-:Y:S01]  /*46a0*/  @!P5 IMAD R11, R84, R153, R10 ;  /* 0x00000099540bd224 */ /* 0x002fe200078e020a */
[----:B------:R-:W-:Y:S04]  /*46b0*/  BSSY B1, `(.L_x_161) ;  /* 0x0000006000017945 */ /* 0x000fe80003800000 */
[----:B------:R1:W-:Y:S01]  /*46c0*/  @!P5 STG.E.U8 desc[UR36][R4.64+0x78], R11 ;  /* 0x0000780b0400d986 */ /* 0x0003e2000c101124 */
[----:B------:R-:W-:Y:S05]  /*46d0*/  @P2 BRA `(.L_x_162) ;  /* 0x00000000000c2947 */ /* 0x000fea0003800000 */
[----:B------:R-:W1:Y:S02]  /*46e0*/  LDG.E.U8 R164, desc[UR36][R2.64+0x79] ;  /* 0x0000792402a47981 */ /* 0x000e64000c1e1100 */
[----:B-1----:R-:W-:-:S05]  /*46f0*/  PRMT R11, R164, 0x8880, RZ ;  /* 0x00008880a40b7816 */ /* 0x002fca00000000ff */
[----:B------:R-:W-:-:S07]  /*4700*/  IMAD R10, R11, R152, RZ ;  /* 0x000000980b0a7224 */ /* 0x000fce00078e02ff */
.L_x_162:
[----:B------:R-:W-:Y:S05]  /*4710*/  BSYNC B1 ;  /* 0x0000000000017941 */ /* 0x000fea0003800000 */
.L_x_161:
        /* <DEDUP_REMOVED lines=11> */
.L_x_164:
[----:B------:R-:W-:Y:S05]  /*47d0*/  BSYNC B1 ;  /* 0x0000000000017941 */ /* 0x000fea0003800000 */
.L_x_163:
[----:B-1----:R-:W-:Y:S01]  /*47e0*/  @!P4 IMAD R11, R86, R153, R10 ;  /* 0x00000099560bc224 */ /* 0x002fe200078e020a */
[----:B------:R-:W-:Y:S04]  /*47f0*/  BSSY B1, `(.L_x_165) ;  /* 0x0000006000017945 */ /* 0x000fe80003800000 */
[----:B------:R1:W-:Y:S01]  /*4800*/  @!P4 STG.E.U8 desc[UR36][R6.64+0x78], R11 ;  /* 0x0000780b0600c986 */ /* 0x0003e2000c101124 */
[----:B------:R-:W-:Y:S05]  /*4810*/  @P3 BRA `(.L_x_166) ;  /* 0x00000000000c3947 */ /* 0x000fea0003800000 */
[----:B------:R-:W1:Y:S02]  /*4820*/  LDG.E.U8 R164, desc[UR36][R8.64+0x79] ;  /* 0x0000792408a47981 */ /* 0x000e64000c1e1100 */
[----:B-1----:R-:W-:-:S05]  /*4830*/  PRMT R11, R164, 0x8880, RZ ;  /* 0x00008880a40b7816 */ /* 0x002fca00000000ff */
[----:B------:R-:W-:-:S07]  /*4840*/  IMAD R10, R11, R152, RZ ;  /* 0x000000980b0a7224 */ /* 0x000fce00078e02ff */
.L_x_166:
[----:B------:R-:W-:Y:S05]  /*4850*/  BSYNC B1 ;  /* 0x0000000000017941 */ /* 0x000fea0003800000 */
.L_x_165:
[----:B------:R-:W-:Y:S01]  /*4860*/  @!P3 IMAD R87, R87, R153, R10 ;  /* 0x000000995757b224 */ /* 0x000fe200078e020a */
[----:B------:R-:W-:Y:S04]  /*4870*/  BSSY B1, `(.L_x_167) ;  /* 0x0000006000017945 */ /* 0x000fe80003800000 */
[----:B------:R0:W-:Y:S01]  /*4880*/  @!P3 STG.E.U8 desc[UR36][R6.64+0x79], R87 ;  /* 0x000079570600b986 */ /* 0x0001e2000c101124 */
[----:B------:R-:W-:Y:S05]  /*4890*/  @P5 BRA `(.L_x_168) ;  /* 0x00000000000c5947 */ /* 0x000fea0003800000 */
[----:B------:R-:W1:Y:S02]  /*48a0*/  LDG.E.U8 R164, desc[UR36][R2.64+0x80] ;  /* 0x0000802402a47981 */ /* 0x000e64000c1e1100 */
[----:B-1----:R-:W-:-:S05]  /*48b0*/  PRMT R11, R164, 0x8880, RZ ;  /* 0x00008880a40b7816 */ /* 0x002fca00000000ff */
[----:B------:R-:W-:-:S07]  /*48c0*/  IMAD R10, R11, R152, RZ ;  /* 0x000000980b0a7224 */ /* 0x000fce00078e02ff */
.L_x_168:
[----:B------:R-:W-:Y:S05]  /*48d0*/  BSYNC B1 ;  /* 0x0000000000017941 */ /* 0x000fea0003800000 */
.L_x_167:
[----:B-1----:R-:W-:Y:S01]  /*48e0*/  @!P5 IMAD R11, R88, R153, R10 ;  /* 0x00000099580bd224 */ /* 0x002fe200078e020a */
[----:B------:R-:W-:Y:S04]  /*48f0*/  BSSY B1, `(.L_x_169) ;  /* 0x0000006000017945 */ /* 0x000fe80003800000 */
[----:B------:R1:W-:Y:S01]  /*4900*/  @!P5 STG.E.U8 desc[UR36][R4.64+0x80], R11 ;  /* 0x0000800b0400d986 */ /* 0x0003e2000c101124 */
[----:B------:R-:W-:Y:S05]  /*4910*/  @P2 BRA `(.L_x_170) ;  /* 0x00000000000c2947 */ /* 0x000fea0003800000 */
[----:B------:R-:W1:Y:S02]  /*4920*/  LDG.E.U8 R164, desc[UR36][R2.64+0x81] ;  /* 0x0000812402a47981 */ /* 0x000e64000c1e1100 */
[----:B-1----:R-:W-:-:S05]  /*4930*/  PRMT R11, R164, 0x8880, RZ ;  /* 0x00008880a40b7816 */ /* 0x002fca00000000ff */
[----:B------:R-:W-:-:S07]  /*4940*/  IMAD R10, R11, R152, RZ ;  /* 0x000000980b0a7224 */ /* 0x000fce00078e02ff */
.L_x_170:
[----:B------:R-:W-:Y:S05]  /*4950*/  BSYNC B1 ;  /* 0x0000000000017941 */ /* 0x000fea0003800000 */
.L_x_169:
        /* <DEDUP_REMOVED lines=11> */
.L_x_172:
[----:B------:R-:W-:Y:S05]  /*4a10*/  BSYNC B1 ;  /* 0x0000000000017941 */ /* 0x000fea0003800000 */
.L_x_171:
[----:B-1----:R-:W-:Y:S01]  /*4a20*/  @!P4 IMAD R11, R90, R153, R10 ;  /* 0x000000995a0bc224 */ /* 0x002fe200078e020a */
[----:B------:R-:W-:Y:S04]  /*4a30*/  BSSY B1, `(.L_x_173) ;  /* 0x0000006000017945 */ /* 0x000fe80003800000 */
[----:B------:R1:W-:Y:S01]  /*4a40*/  @!P4 STG.E.U8 desc[UR36][R6.64+0x80], R11 ;  /* 0x0000800b0600c986 */ /* 0x0003e2000c101124 */
[----:B------:R-:W-:Y:S05]  /*4a50*/  @P3 BRA `(.L_x_174) ;  /* 0x00000000000c3947 */ /* 0x000fea0003800000 */
[----:B------:R-:W1:Y:S02]  /*4a60*/  LDG.E.U8 R164, desc[UR36][R8.64+0x81] ;  /* 0x0000812408a47981 */ /* 0x000e64000c1e1100 */
[----:B-1----:R-:W-:-:S05]  /*4a70*/  PRMT R11, R164, 0x8880, RZ ;  /* 0x00008880a40b7816 */ /* 0x002fca00000000ff */
[----:B------:R-:W-:-:S07]  /*4a80*/  IMAD R10, R11, R152, RZ ;  /* 0x000000980b0a7224 */ /* 0x000fce00078e02ff */
.L_x_174:
[----:B------:R-:W-:Y:S05]  /*4a90*/  BSYNC B1 ;  /* 0x0000000000017941 */ /* 0x000fea0003800000 */
.L_x_173:
[----:B------:R-:W-:Y:S01]  /*4aa0*/  @!P3 IMAD R91, R91, R153, R10 ;  /* 0x000000995b5bb224 */ /* 0x000fe200078e020a */
[----:B------:R-:W-:Y:S04]  /*4ab0*/  BSSY B1, `(.L_x_175) ;  /* 0x0000006000017945 */ /* 0x000fe80003800000 */
[----:B------:R0:W-:Y:S01]  /*4ac0*/  @!P3 STG.E.U8 desc[UR36][R6.64+0x81], R91 ;  /* 0x0000815b0600b986 */ /* 0x0001e2000c101124 */
[----:B------:R-:W-:Y:S05]  /*4ad0*/  @P5 BRA `(.L_x_176) ;  /* 0x00000000000c5947 */ /* 0x000fea0003800000 */
[----:B------:R-:W1:Y:S02]  /*4ae0*/  LDG.E.U8 R164, desc[UR36][R2.64+0x88] ;  /* 0x0000882402a47981 */ /* 0x000e64000c1e1100 */
[----:B-1----:R-:W-:-:S05]  /*4af0*/  PRMT R11, R164, 0x8880, RZ ;  /* 0x00008880a40b7816 */ /* 0x002fca00000000ff */
[----:B------:R-:W-:-:S07]  /*4b00*/  IMAD R10, R11, R152, RZ ;  /* 0x000000980b0a7224 */ /* 0x000fce00078e02ff */
.L_x_176:
[----:B------:R-:W-:Y:S05]  /*4b10*/  BSYNC B1 ;  /* 0x0000000000017941 */ /* 0x000fea0003800000 */
.L_x_175:
[----:B-1----:R-:W-:Y:S01]  /*4b20*/  @!P5 IMAD R11, R92, R153, R10 ;  /* 0x000000995c0bd224 */ /* 0x002fe200078e020a */
[----:B------:R-:W-:Y:S04]  /*4b30*/  BSSY B1, `(.L_x_177) ;  /* 0x0000006000017945 */ /* 0x000fe80003800000 */
[----:B------:R1:W-:Y:S01]  /*4b40*/  @!P5 STG.E.U8 desc[UR36][R4.64+0x88], R11 ;  /* 0x0000880b0400d986 */ /* 0x0003e2000c101124 */
[----:B------:R-:W-:Y:S05]  /*4b50*/  @P2 BRA `(.L_x_178) ;  /* 0x00000000000c2947 */ /* 0x000fea0003800000 */
[----:B------:R-:W1:Y:S02]  /*4b60*/  LDG.E.U8 R164, desc[UR36][R2.64+0x89] ;  /* 0x0000892402a47981 */ /* 0x000e64000c1e1100 */
[----:B-1----:R-:W-:-:S05]  /*4b70*/  PRMT R11, R164, 0x8880, RZ ;  /* 0x00008880a40b7816 */ /* 0x002fca00000000ff */
[----:B------:R-:W-:-:S07]  /*4b80*/  IMAD R10, R11, R152, RZ ;  /* 0x000000980b0a7224 */ /* 0x000fce00078e02ff */
.L_x_178:
[----:B------:R-:W-:Y:S05]  /*4b90*/  BSYNC B1 ;  /* 0x0000000000017941 */ /* 0x000fea0003800000 */
.L_x_177:
        /* <DEDUP_REMOVED lines=11> */
.L_x_180:
[----:B------:R-:W-:Y:S05]  /*4c50*/  BSYNC B1 ;  /* 0x0000000000017941 */ /* 0x000fea0003800000 */
.L_x_179:
[----:B-1----:R-:W-:Y:S01]  /*4c60*/  @!P4 IMAD R11, R94, R153, R10 ;  /* 0x000000995e0bc224 */ /* 0x002fe200078e020a */
[----:B------:R-:W-:Y:S04]  /*4c70*/  BSSY B1, `(.L_x_181) ;  /* 0x0000006000017945 */ /* 0x000fe80003800000 */
[----:B------:R1:W-:Y:S01]  /*4c80*/  @!P4 STG.E.U8 desc[UR36][R6.64+0x88], R11 ;  /* 0x0000880b0600c986 */ /* 0x0003e2000c101124 */
[----:B------:R-:W-:Y:S05]  /*4c90*/  @P3 BRA `(.L_x_182) ;  /* 0x00000000000c3947 */ /* 0x000fea0003800000 */
[----:B------:R-:W1:Y:S02]  /*4ca0*/  LDG.E.U8 R164, desc[UR36][R8.64+0x89] ;  /* 0x0000892408a47981 */ /* 0x000e64000c1e1100 */
[----:B-1----:R-:W-:-:S05]  /*4cb0*/  PRMT R11, R164, 0x8880, RZ ;  /* 0x00008880a40b7816 */ /* 0x002fca00000000ff */
[----:B------:R-:W-:-:S07]  /*4cc0*/  IMAD R10, R11, R152, RZ ;  /* 0x000000980b0a7224 */ /* 0x000fce00078e02ff */
.L_x_182:
[----:B------:R-:W-:Y:S05]  /*4cd0*/  BSYNC B1 ;  /* 0x0000000000017941 */ /* 0x000fea0003800000 */
.L_x_181:
[----:B------:R-:W-:Y:S01]  /*4ce0*/  @!P3 IMAD R95, R95, R153, R10 ;  /* 0x000000995f5fb224 */ /* 0x000fe200078e020a */
[----:B------:R-:W-:Y:S04]  /*4cf0*/  BSSY B1, `(.L_x_183) ;  /* 0x0000006000017945 */ /* 0x000fe80003800000 */
[----:B------:R0:W-:Y:S01]  /*4d00*/  @!P3 STG.E.U8 desc[UR36][R6.64+0x89], R95 ;  /* 0x0000895f0600b986 */ /* 0x0001e2000c101124 */
[----:B------:R-:W-:Y:S05]  /*4d10*/  @P5 BRA `(.L_x_184) ;  /* 0x00000000000c5947 */ /* 0x000fea0003800000 */
[----:B------:R-:W1:Y:S02]  /*4d20*/  LDG.E.U8 R164, desc[UR36][R2.64+0x90] ;  /* 0x0000902402a47981 */ /* 0x000e64000c1e1100 */
[----:B-1----:R-:W-:-:S05]  /*4d30*/  PRMT R11, R164, 0x8880, RZ ;  /* 0x00008880a40b7816 */ /* 0x002fca00000000ff */
[----:B------:R-:W-:-:S07]  /*4d40*/  IMAD R10, R11, R152, RZ ;  /* 0x000000980b0a7224 */ /* 0x000fce00078e02ff */
.L_x_184:
[----:B------:R-:W-:Y:S05]  /*4d50*/  BSYNC B1 ;  /* 0x0000000000017941 */ /* 0x000fea0003800000 */
.L_x_183:
[----:B-1----:R-:W-:Y:S01]  /*4d60*/  @!P5 IMAD R11, R96, R153, R10 ;  /* 0x00000099600bd224 */ /* 0x002fe200078e020a */
[----:B------:R-:W-:Y:S04]  /*4d70*/  BSSY B1, `(.L_x_185) ;  /* 0x0000006000017945 */ /* 0x000fe80003800000 */
[----:B------:R1:W-:Y:S01]  /*4d80*/  @!P5 STG.E.U8 desc[UR36][R4.64+0x90], R11 ;  /* 0x0000900b0400d986 */ /* 0x0003e2000c101124 */
[----:B------:R-:W-:Y:S05]  /*4d90*/  @P2 BRA `(.L_x_186) ;  /* 0x00000000000c2947 */ /* 0x000fea0003800000 */
[----:B------:R-:W1:Y:S02]  /*4da0*/  LDG.E.U8 R164, desc[UR36][R2.64+0x91] ;  /* 0x0000912402a47981 */ /* 0x000e64000c1e1100 */
[----:B-1----:R-:W-:-:S05]  /*4db0*/  PRMT R11, R164, 0x8880, RZ ;  /* 0x00008880a40b7816 */ /* 0x002fca00000000ff */
[----:B------:R-:W-:-:S07]  /*4dc0*/  IMAD R10, R11, R152, RZ ;  /* 0x000000980b0a7224 */ /* 0x000fce00078e02ff */
.L_x_186:
[----:B------:R-:W-:Y:S05]  /*4dd0*/  BSYNC B1 ;  /* 0x0000000000017941 */ /* 0x000fea0003800000 */
.L_x_185:
        /* <DEDUP_REMOVED lines=11> */
.L_x_188:
[----:B------:R-:W-:Y:S05]  /*4e90*/  BSYNC B1 ;  /* 0x0000000000017941 */ /* 0x000fea0003800000 */
.L_x_187:
[----:B-1----:R-:W-:Y:S01]  /*4ea0*/  @!P4 IMAD R11, R98, R153, R10 ;  /* 0x00000099620bc224 */ /* 0x002fe200078e020a */
[----:B------:R-:W-:Y:S04]  /*4eb0*/  BSSY B1, `(.L_x_189) ;  /* 0x0000006000017945 */ /* 0x000fe80003800000 */
[----:B------:R1:W-:Y:S01]  /*4ec0*/  @!P4 STG.E.U8 desc[UR36][R6.64+0x90], R11 ;  /* 0x0000900b0600c986 */ /* 0x0003e2000c101124 */
[----:B------:R-:W-:Y:S05]  /*4ed0*/  @P3 BRA `(.L_x_190) ;  /* 0x00000000000c3947 */ /* 0x000fea0003800000 */
[----:B------:R-:W1:Y:S02]  /*4ee0*/  LDG.E.U8 R164, desc[UR36][R8.64+0x91] ;  /* 0x0000912408a47981 */ /* 0x000e64000c1e1100 */
[----:B-1----:R-:W-:-:S05]  /*4ef0*/  PRMT R11, R164, 0x8880, RZ ;  /* 0x00008880a40b7816 */ /* 0x002fca00000000ff */
[----:B------:R-:W-:-:S07]  /*4f00*/  IMAD R10, R11, R152, RZ ;  /* 0x000000980b0a7224 */ /* 0x000fce00078e02ff */
.L_x_190:
[----:B------:R-:W-:Y:S05]  /*4f10*/  BSYNC B1 ;  /* 0x0000000000017941 */ /* 0x000fea0003800000 */
.L_x_189:
[----:B------:R-:W-:Y:S01]  /*4f20*/  @!P3 IMAD R99, R99, R153, R10 ;  /* 0x000000996363b224 */ /* 0x000fe200078e020a */
[----:B------:R-:W-:Y:S04]  /*4f30*/  BSSY B1, `(.L_x_191) ;  /* 0x0000006000017945 */ /* 0x000fe80003800000 */
[----:B------:R0:W-:Y:S01]  /*4f40*/  @!P3 STG.E.U8 desc[UR36][R6.64+0x91], R99 ;  /* 0x000091630600b986 */ /* 0x0001e2000c101124 */
[----:B------:R-:W-:Y:S05]  /*4f50*/  @P5 BRA `(.L_x_192) ;  /* 0x00000000000c5947 */ /* 0x000fea0003800000 */
[----:B------:R-:W1:Y:S02]  /*4f60*/  LDG.E.U8 R164, desc[UR36][R2.64+0x98] ;  /* 0x0000982402a47981 */ /* 0x000e64000c1e1100 */
[----:B-1----:R-:W-:-:S05]  /*4f70*/  PRMT R11, R164, 0x8880, RZ ;  /* 0x00008880a40b7816 */ /* 0x002fca00000000ff */
[----:B------:R-:W-:-:S07]  /*4f80*/  IMAD R10, R11, R152, RZ ;  /* 0x000000980b0a7224 */ /* 0x000fce00078e02ff */
.L_x_192:
[----:B------:R-:W-:Y:S05]  /*4f90*/  BSYNC B1 ;  /* 0x0000000000017941 */ /* 0x000fea0003800000 */
.L_x_191:
[----:B-1----:R-:W-:Y:S01]  /*4fa0*/  @!P5 IMAD R11, R100, R153, R10 ;  /* 0x00000099640bd224 */ /* 0x002fe200078e020a */
[----:B------:R-:W-:Y:S04]  /*4fb0*/  BSSY B1, `(.L_x_193) ;  /* 0x0000006000017945 */ /* 0x000fe80003800000 */
[----:B------:R1:W-:Y:S01]  /*4fc0*/  @!P5 STG.E.U8 desc[UR36][R4.64+0x98], R11 ;  /* 0x0000980b0400d986 */ /* 0x0003e2000c101124 */
[----:B------:R-:W-:Y:S05]  /*4fd0*/  @P2 BRA `(.L_x_194) ;  /* 0x00000000000c2947 */ /* 0x000fea0003800000 */
[----:B------:R-:W1:Y:S02]  /*4fe0*/  LDG.E.U8 R164, desc[UR36][R2.64+0x99] ;  /* 0x0000992402a47981 */ /* 0x000e64000c1e1100 */
[----:B-1----:R-:W-:-:S05]  /*4ff0*/  PRMT R11, R164, 0x8880, RZ ;  /* 0x00008880a40b7816 */ /* 0x002fca00000000ff */
[----:B------:R-:W-:-:S07]  /*5000*/  IMAD R10, R11, R152, RZ ;  /* 0x000000980b0a7224 */ /* 0x000fce00078e02ff */
.L_x_194:
[----:B------:R-:W-:Y:S05]  /*5010*/  BSYNC B1 ;  /* 0x0000000000017941 */ /* 0x000fea0003800000 */
.L_x_193:
        /* <DEDUP_REMOVED lines=11> */
.L_x_196:
[----:B------:R-:W-:Y:S05]  /*50d0*/  BSYNC B1 ;  /* 0x0000000000017941 */ /* 0x000fea0003800000 */
.L_x_195:
[----:B-1----:R-:W-:Y:S01]  /*50e0*/  @!P4 IMAD R11, R102, R153, R10 ;  /* 0x00000099660bc224 */ /* 0x002fe200078e020a */
[----:B------:R-:W-:Y:S04]  /*50f0*/  BSSY B1, `(.L_x_197) ;  /* 0x0000006000017945 */ /* 0x000fe80003800000 */
[----:B------:R1:W-:Y:S01]  /*5100*/  @!P4 STG.E.U8 desc[UR36][R6.64+0x98], R11 ;  /* 0x0000980b0600c986 */ /* 0x0003e2000c101124 */
[----:B------:R-:W-:Y:S05]  /*5110*/  @P3 BRA `(.L_x_198) ;  /* 0x00000000000c3947 */ /* 0x000fea0003800000 */
[----:B------:R-:W1:Y:S02]  /*5120*/  LDG.E.U8 R164, desc[UR36][R8.64+0x99] ;  /* 0x0000992408a47981 */ /* 0x000e64000c1e1100 */
[----:B-1----:R-:W-:-:S05]  /*5130*/  PRMT R11, R164, 0x8880, RZ ;  /* 0x00008880a40b7816 */ /* 0x002fca00000000ff */
[----:B------:R-:W-:-:S07]  /*5140*/  IMAD R10, R11, R152, RZ ;  /* 0x000000980b0a7224 */ /* 0x000fce00078e02ff */
.L_x_198:
[----:B------:R-:W-:Y:S05]  /*5150*/  BSYNC B1 ;  /* 0x0000000000017941 */ /* 0x000fea0003800000 */
.L_x_197:
[----:B------:R-:W-:Y:S01]  /*5160*/  @!P3 IMAD R103, R103, R153, R10 ;  /* 0x000000996767b224 */ /* 0x000fe200078e020a */
[----:B------:R-:W-:Y:S04]  /*5170*/  BSSY B1, `(.L_x_199) ;  /* 0x0000006000017945 */ /* 0x000fe80003800000 */
[----:B------:R0:W-:Y:S01]  /*5180*/  @!P3 STG.E.U8 desc[UR36][R6.64+0x99], R103 ;  /* 0x000099670600b986 */ /* 0x0001e2000c101124 */
[----:B------:R-:W-:Y:S05]  /*5190*/  @P5 BRA `(.L_x_200) ;  /* 0x00000000000c5947 */ /* 0x000fea0003800000 */
[----:B------:R-:W1:Y:S02]  /*51a0*/  LDG.E.U8 R164, desc[UR36][R2.64+0xa0] ;  /* 0x0000a02402a47981 */ /* 0x000e64000c1e1100 */
[----:B-1----:R-:W-:-:S05]  /*51b0*/  PRMT R11, R164, 0x8880, RZ ;  /* 0x00008880a40b7816 */ /* 0x002fca00000000ff */
[----:B------:R-:W-:-:S07]  /*51c0*/  IMAD R10, R11, R152, RZ ;  /* 0x000000980b0a7224 */ /* 0x000fce00078e02ff */
.L_x_200:
[----:B------:R-:W-:Y:S05]  /*51d0*/  BSYNC B1 ;  /* 0x0000000000017941 */ /* 0x000fea0003800000 */
.L_x_199:
[----:B-1----:R-:W-:Y:S01]  /*51e0*/  @!P5 IMAD R11, R104, R153, R10 ;  /* 0x00000099680bd224 */ /* 0x002fe200078e020a */
[----:B------:R-:W-:Y:S04]  /*51f0*/  BSSY B1, `(.L_x_201) ;  /* 0x0000006000017945 */ /* 0x000fe80003800000 */
[----:B------:R1:W-:Y:S01]  /*5200*/  @!P5 STG.E.U8 desc[UR36][R4.64+0xa0], R11 ;  /* 0x0000a00b0400d986 */ /* 0x0003e2000c101124 */
[----:B------:R-:W-:Y:S05]  /*5210*/  @P2 BRA `(.L_x_202) ;  /* 0x00000000000c2947 */ /* 0x000fea0003800000 */
[----:B------:R-:W1:Y:S02]  /*5220*/  LDG.E.U8 R164, desc[UR36][R2.64+0xa1] ;  /* 0x0000a12402a47981 */ /* 0x000e64000c1e1100 */
[----:B-1----:R-:W-:-:S05]  /*5230*/  PRMT R11, R164, 0x8880, RZ ;  /* 0x00008880a40b7816 */ /* 0x002fca00000000ff */
[----:B------:R-:W-:-:S07]  /*5240*/  IMAD R10, R11, R152, RZ ;  /* 0x000000980b0a7224 */ /* 0x000fce00078e02ff */
.L_x_202:
[----:B------:R-:W-:Y:S05]  /*5250*/  BSYNC B1 ;  /* 0x0000000000017941 */ /* 0x000fea0003800000 */
.L_x_201:
        /* <DEDUP_REMOVED lines=11> */
.L_x_204:
[----:B------:R-:W-:Y:S05]  /*5310*/  BSYNC B1 ;  /* 0x0000000000017941 */ /* 0x000fea0003800000 */
.L_x_203:
[----:B-1----:R-:W-:Y:S01]  /*5320*/  @!P4 IMAD R11, R106, R153, R10 ;  /* 0x000000996a0bc224 */ /* 0x002fe200078e020a */
[----:B------:R-:W-:Y:S04]  /*5330*/  BSSY B1, `(.L_x_205) ;  /* 0x0000006000017945 */ /* 0x000fe80003800000 */
[----:B------:R1:W-:Y:S01]  /*5340*/  @!P4 STG.E.U8 desc[UR36][R6.64+0xa0], R11 ;  /* 0x0000a00b0600c986 */ /* 0x0003e2000c101124 */
[----:B------:R-:W-:Y:S05]  /*5350*/  @P3 BRA `(.L_x_206) ;  /* 0x00000000000c3947 */ /* 0x000fea0003800000 */
[----:B------:R-:W1:Y:S02]  /*5360*/  LDG.E.U8 R164, desc[UR36][R8.64+0xa1] ;  /* 0x0000a12408a47981 */ /* 0x000e64000c1e1100 */
[----:B-1----:R-:W-:-:S05]  /*5370*/  PRMT R11, R164, 0x8880, RZ ;  /* 0x00008880a40b7816 */ /* 0x002fca00000000ff */
[----:B------:R-:W-:-:S07]  /*5380*/  IMAD R10, R11, R152, RZ ;  /* 0x000000980b0a7224 */ /* 0x000fce00078e02ff */
.L_x_206:
[----:B------:R-:W-:Y:S05]  /*5390*/  BSYNC B1 ;  /* 0x0000000000017941 */ /* 0x000fea0003800000 */
.L_x_205:
[----:B------:R-:W-:Y:S01]  /*53a0*/  @!P3 IMAD R107, R107, R153, R10 ;  /* 0x000000996b6bb224 */ /* 0x000fe200078e020a */
[----:B------:R-:W-:Y:S04]  /*53b0*/  BSSY B1, `(.L_x_207) ;  /* 0x0000006000017945 */ /* 0x000fe80003800000 */
[----:B------:R0:W-:Y:S01]  /*53c0*/  @!P3 STG.E.U8 desc[UR36][R6.64+0xa1], R107 ;  /* 0x0000a16b0600b986 */ /* 0x0001e2000c101124 */
[----:B------:R-:W-:Y:S05]  /*53d0*/  @P5 BRA `(.L_x_208) ;  /* 0x00000000000c5947 */ /* 0x000fea0003800000 */
[----:B------:R-:W1:Y:S02]  /*53e0*/  LDG.E.U8 R164, desc[UR36][R2.64+0xa8] ;  /* 0x0000a82402a47981 */ /* 0x000e64000c1e1100 */
[----:B-1----:R-:W-:-:S05]  /*53f0*/  PRMT R11, R164, 0x8880, RZ ;  /* 0x00008880a40b7816 */ /* 0x002fca00000000ff */
[----:B------:R-:W-:-:S07]  /*5400*/  IMAD R10, R11, R152, RZ ;  /* 0x000000980b0a7224 */ /* 0x000fce00078e02ff */
.L_x_208:
[----:B------:R-:W-:Y:S05]  /*5410*/  BSYNC B1 ;  /* 0x0000000000017941 */ /* 0x000fea0003800000 */
.L_x_207:
[----:B-1----:R-:W-:Y:S01]  /*5420*/  @!P5 IMAD R11, R108, R153, R10 ;  /* 0x000000996c0bd224 */ /* 0x002fe200078e020a */
[----:B------:R-:W-:Y:S04]  /*5430*/  BSSY B1, `(.L_x_209) ;  /* 0x0000006000017945 */ /* 0x000fe80003800000 */
[----:B------:R1:W-:Y:S01]  /*5440*/  @!P5 STG.E.U8 desc[UR36][R4.64+0xa8], R11 ;  /* 0x0000a80b0400d986 */ /* 0x0003e2000c101124 */
[----:B------:R-:W-:Y:S05]  /*5450*/  @P2 BRA `(.L_x_210) ;  /* 0x00000000000c2947 */ /* 0x000fea0003800000 */
[----:B------:R-:W1:Y:S02]  /*5460*/  LDG.E.U8 R164, desc[UR36][R2.64+0xa9] ;  /* 0x0000a92402a47981 */ /* 0x000e64000c1e1100 */
[----:B-1----:R-:W-:-:S05]  /*5470*/  PRMT R11, R164, 0x8880, RZ ;  /* 0x00008880a40b7816 */ /* 0x002fca00000000ff */
[----:B------:R-:W-:-:S07]  /*5480*/  IMAD R10, R11, R152, RZ ;  /* 0x000000980b0a7224 */ /* 0x000fce00078e02ff */
.L_x_210:
[----:B------:R-:W-:Y:S05]  /*5490*/  BSYNC B1 ;  /* 0x0000000000017941 */ /* 0x000fea0003800000 */
.L_x_209:
        /* <DEDUP_REMOVED lines=11> */
.L_x_212:
[----:B------:R-:W-:Y:S05]  /*5550*/  BSYNC B1 ;  /* 0x0000000000017941 */ /* 0x000fea0003800000 */
.L_x_211:
[----:B-1----:R-:W-:Y:S01]  /*5560*/  @!P4 IMAD R11, R110, R153, R10 ;  /* 0x000000996e0bc224 */ /* 0x002fe200078e020a */
[----:B------:R-:W-:Y:S04]  /*5570*/  BSSY B1, `(.L_x_213) ;  /* 0x0000006000017945 */ /* 0x000fe80003800000 */
[----:B------:R1:W-:Y:S01]  /*5580*/  @!P4 STG.E.U8 desc[UR36][R6.64+0xa8], R11 ;  /* 0x0000a80b0600c986 */ /* 0x0003e2000c101124 */
[----:B------:R-:W-:Y:S05]  /*5590*/  @P3 BRA `(.L_x_214) ;  /* 0x00000000000c3947 */ /* 0x000fea0003800000 */
[----:B------:R-:W1:Y:S02]  /*55a0*/  LDG.E.U8 R164, desc[UR36][R8.64+0xa9] ;  /* 0x0000a92408a47981 */ /* 0x000e64000c1e1100 */
[----:B-1----:R-:W-:-:S05]  /*55b0*/  PRMT R11, R164, 0x8880, RZ ;  /* 0x00008880a40b7816 */ /* 0x002fca00000000ff */
[----:B------:R-:W-:-:S07]  /*55c0*/  IMAD R10, R11, R152, RZ ;  /* 0x000000980b0a7224 */ /* 0x000fce00078e02ff */
.L_x_214:
[----:B------:R-:W-:Y:S05]  /*55d0*/  BSYNC B1 ;  /* 0x0000000000017941 */ /* 0x000fea0003800000 */
.L_x_213:
[----:B------:R-:W-:Y:S01]  /*55e0*/  @!P3 IMAD R111, R111, R153, R10 ;  /* 0x000000996f6fb224 */ /* 0x000fe200078e020a */
[----:B------:R-:W-:Y:S04]  /*55f0*/  BSSY B1, `(.L_x_215) ;  /* 0x0000006000017945 */ /* 0x000fe80003800000 */
[----:B------:R0:W-:Y:S01]  /*5600*/  @!P3 STG.E.U8 desc[UR36][R6.64+0xa9], R111 ;  /* 0x0000a96f0600b986 */ /* 0x0001e2000c101124 */
[----:B------:R-:W-:Y:S05]  /*5610*/  @P5 BRA `(.L_x_216) ;  /* 0x00000000000c5947 */ /* 0x000fea0003800000 */
[----:B------:R-:W1:Y:S02]  /*5620*/  LDG.E.U8 R164, desc[UR36][R2.64+0xb0] ;  /* 0x0000b02402a47981 */ /* 0x000e64000c1e1100 */
[----:B-1----:R-:W-:-:S05]  /*5630*/  PRMT R11, R164, 0x8880, RZ ;  /* 0x00008880a40b7816 */ /* 0x002fca00000000ff */
[----:B------:R-:W-:-:S07]  /*5640*/  IMAD R10, R11, R152, RZ ;  /* 0x000000980b0a7224 */ /* 0x000fce00078e02ff */
.L_x_216:
[----:B------:R-:W-:Y:S05]  /*5650*/  BSYNC B1 ;  /* 0x0000000000017941 */ /* 0x000fea0003800000 */
.L_x_215:
[----:B-1----:R-:W-:Y:S01]  /*5660*/  @!P5 IMAD R11, R112, R153, R10 ;  /* 0x00000099700bd224 */ /* 0x002fe200078e020a */
[----:B------:R-:W-:Y:S04]  /*5670*/  BSSY B1, `(.L_x_217) ;  /* 0x0000006000017945 */ /* 0x000fe80003800000 */
[----:B------:R1:W-:Y:S01]  /*5680*/  @!P5 STG.E.U8 desc[UR36][R4.64+0xb0], R11 ;  /* 0x0000b00b0400d986 */ /* 0x0003e2000c101124 */
[----:B------:R-:W-:Y:S05]  /*5690*/  @P2 BRA `(.L_x_218) ;  /* 0x00000000000c2947 */ /* 0x000fea0003800000 */
[----:B------:R-:W1:Y:S02]  /*56a0*/  LDG.E.U8 R164, desc[UR36][R2.64+0xb1] ;  /* 0x0000b12402a47981 */ /* 0x000e64000c1e1100 */
[----:B-1----:R-:W-:-:S05]  /*56b0*/  PRMT R11, R164, 0x8880, RZ ;  /* 0x00008880a40b7816 */ /* 0x002fca00000000ff */
[----:B------:R-:W-:-:S07]  /*56c0*/  IMAD R10, R11, R152, RZ ;  /* 0x000000980b0a7224 */ /* 0x000fce00078e02ff */
.L_x_218:
[----:B------:R-:W-:Y:S05]  /*56d0*/  BSYNC B1 ;  /* 0x0000000000017941 */ /* 0x000fea0003800000 */
.L_x_217:
        /* <DEDUP_REMOVED lines=11> */
.L_x_220:
[----:B------:R-:W-:Y:S05]  /*5790*/  BSYNC B1 ;  /* 0x0000000000017941 */ /* 0x000fea0003800000 */
.L_x_219:
[----:B-1----:R-:W-:Y:S01]  /*57a0*/  @!P4 IMAD R11, R114, R153, R10 ;  /* 0x00000099720bc224 */ /* 0x002fe200078e020a */
[----:B------:R-:W-:Y:S04]  /*57b0*/  BSSY B1, `(.L_x_221) ;  /* 0x0000006000017945 */ /* 0x000fe80003800000 */
[----:B------:R1:W-:Y:S01]  /*57c0*/  @!P4 STG.E.U8 desc[UR36][R6.64+0xb0], R11 ;  /* 0x0000b00b0600c986 */ /* 0x0003e2000c101124 */
[----:B------:R-:W-:Y:S05]  /*57d0*/  @P3 BRA `(.L_x_222) ;  /* 0x00000000000c3947 */ /* 0x000fea0003800000 */
[----:B------:R-:W1:Y:S02]  /*57e0*/  LDG.E.U8 R164, desc[UR36][R8.64+0xb1] ;  /* 0x0000b12408a47981 */ /* 0x000e64000c1e1100 */
[----:B-1----:R-:W-:-:S05]  /*57f0*/  PRMT R11, R164, 0x8880, RZ ;  /* 0x00008880a40b7816 */ /* 0x002fca00000000ff */
[----:B------:R-:W-:-:S07]  /*5800*/  IMAD R10, R11, R152, RZ ;  /* 0x000000980b0a7224 */ /* 0x000fce00078e02ff */
.L_x_222:
[----:B------:R-:W-:Y:S05]  /*5810*/  BSYNC B1 ;  /* 0x0000000000017941 */ /* 0x000fea0003800000 */
.L_x_221:
[----:B------:R-:W-:Y:S01]  /*5820*/  @!P3 IMAD R115, R115, R153, R10 ;  /* 0x000000997373b224 */ /* 0x000fe200078e020a */
[----:B------:R-:W-:Y:S04]  /*5830*/  BSSY B1, `(.L_x_223) ;  /* 0x0000006000017945 */ /* 0x000fe80003800000 */
[----:B------:R0:W-:Y:S01]  /*5840*/  @!P3 STG.E.U8 desc[UR36][R6.64+0xb1], R115 ;  /* 0x0000b1730600b986 */ /* 0x0001e2000c101124 */
[----:B------:R-:W-:Y:S05]  /*5850*/  @P5 BRA `(.L_x_224) ;  /* 0x00000000000c5947 */ /* 0x000fea0003800000 */
[----:B------:R-:W1:Y:S02]  /*5860*/  LDG.E.U8 R164, desc[UR36][R2.64+0xb8] ;  /* 0x0000b82402a47981 */ /* 0x000e64000c1e1100 */
[----:B-1----:R-:W-:-:S05]  /*5870*/  PRMT R11, R164, 0x8880, RZ ;  /* 0x00008880a40b7816 */ /* 0x002fca00000000ff */
[----:B------:R-:W-:-:S07]  /*5880*/  IMAD R10, R11, R152, RZ ;  /* 0x000000980b0a7224 */ /* 0x000fce00078e02ff */
.L_x_224:
[----:B------:R-:W-:Y:S05]  /*5890*/  BSYNC B1 ;  /* 0x0000000000017941 */ /* 0x000fea0003800000 */
.L_x_223:
[----:B-1----:R-:W-:Y:S01]  /*58a0*/  @!P5 IMAD R11, R116, R153, R10 ;  /* 0x00000099740bd224 */ /* 0x002fe200078e020a */
[----:B------:R-:W-:Y:S04]  /*58b0*/  BSSY B1, `(.L_x_225) ;  /* 0x0000006000017945 */ /* 0x000fe80003800000 */
[----:B------:R1:W-:Y:S01]  /*58c0*/  @!P5 STG.E.U8 desc[UR36][R4.64+0xb8], R11 ;  /* 0x0000b80b0400d986 */ /* 0x0003e2000c101124 */
[----:B------:R-:W-:Y:S05]  /*58d0*/  @P2 BRA `(.L_x_226) ;  /* 0x00000000000c2947 */ /* 0x000fea0003800000 */
[----:B------:R-:W1:Y:S02]  /*58e0*/  LDG.E.U8 R164, desc[UR36][R2.64+0xb9] ;  /* 0x0000b92402a47981 */ /* 0x000e64000c1e1100 */
[----:B-1----:R-:W-:-:S05]  /*58f0*/  PRMT R11, R164, 0x8880, RZ ;  /* 0x00008880a40b7816 */ /* 0x002fca00000000ff */
[----:B------:R-:W-:-:S07]  /*5900*/  IMAD R10, R11, R152, RZ ;  /* 0x000000980b0a7224 */ /* 0x000fce00078e02ff */
.L_x_226:
[----:B------:R-:W-:Y:S05]  /*5910*/  BSYNC B1 ;  /* 0x0000000000017941 */ /* 0x000fea0003800000 */
.L_x_225:
        /* <DEDUP_REMOVED lines=11> */
.L_x_228:
[----:B------:R-:W-:Y:S05]  /*59d0*/  BSYNC B1 ;  /* 0x0000000000017941 */ /* 0x000fea0003800000 */
.L_x_227:
[----:B-1----:R-:W-:Y:S01]  /*59e0*/  @!P4 IMAD R11, R118, R153, R10 ;  /* 0x00000099760bc224 */ /* 0x002fe200078e020a */
[----:B------:R-:W-:Y:S04]  /*59f0*/  BSSY B1, `(.L_x_229) ;  /* 0x0000006000017945 */ /* 0x000fe80003800000 */
[----:B------:R1:W-:Y:S01]  /*5a00*/  @!P4 STG.E.U8 desc[UR36][R6.64+0xb8], R11 ;  /* 0x0000b80b0600c986 */ /* 0x0003e2000c101124 */
[----:B------:R-:W-:Y:S05]  /*5a10*/  @P3 BRA `(.L_x_230) ;  /* 0x00000000000c3947 */ /* 0x000fea0003800000 */
[----:B------:R-:W1:Y:S02]  /*5a20*/  LDG.E.U8 R164, desc[UR36][R8.64+0xb9] ;  /* 0x0000b92408a47981 */ /* 0x000e64000c1e1100 */
[----:B-1----:R-:W-:-:S05]  /*5a30*/  PRMT R11, R164, 0x8880, RZ ;  /* 0x00008880a40b7816 */ /* 0x002fca00000000ff */
[----:B------:R-:W-:-:S07]  /*5a40*/  IMAD R10, R11, R152, RZ ;  /* 0x000000980b0a7224 */ /* 0x000fce00078e02ff */
.L_x_230:
[----:B------:R-:W-:Y:S05]  /*5a50*/  BSYNC B1 ;  /* 0x0000000000017941 */ /* 0x000fea0003800000 */
.L_x_229:
[----:B------:R-:W-:Y:S01]  /*5a60*/  @!P3 IMAD R119, R119, R153, R10 ;  /* 0x000000997777b224 */ /* 0x000fe200078e020a */
[----:B------:R-:W-:Y:S04]  /*5a70*/  BSSY B1, `(.L_x_231) ;  /* 0x0000006000017945 */ /* 0x000fe80003800000 */
[----:B------:R0:W-:Y:S01]  /*5a80*/  @!P3 STG.E.U8 desc[UR36][R6.64+0xb9], R119 ;  /* 0x0000b9770600b986 */ /* 0x0001e2000c101124 */
[----:B------:R-:W-:Y:S05]  /*5a90*/  @P5 BRA `(.L_x_232) ;  /* 0x00000000000c5947 */ /* 0x000fea0003800000 */
[----:B------:R-:W1:Y:S02]  /*5aa0*/  LDG.E.U8 R164, desc[UR36][R2.64+0xc0] ;  /* 0x0000c02402a47981 */ /* 0x000e64000c1e1100 */
[----:B-1----:R-:W-:-:S05]  /*5ab0*/  PRMT R11, R164, 0x8880, RZ ;  /* 0x00008880a40b7816 */ /* 0x002fca00000000ff */
[----:B------:R-:W-:-:S07]  /*5ac0*/  IMAD R10, R11, R152, RZ ;  /* 0x000000980b0a7224 */ /* 0x000fce00078e02ff */
.L_x_232:
[----:B------:R-:W-:Y:S05]  /*5ad0*/  BSYNC B1 ;  /* 0x0000000000017941 */ /* 0x000fea0003800000 */
.L_x_231:
[----:B-1----:R-:W-:Y:S01]  /*5ae0*/  @!P5 IMAD R11, R120, R153, R10 ;  /* 0x00000099780bd224 */ /* 0x002fe200078e020a */
[----:B------:R-:W-:Y:S04]  /*5af0*/  BSSY B1, `(.L_x_233) ;  /* 0x0000006000017945 */ /* 0x000fe80003800000 */
[----:B------:R1:W-:Y:S01]  /*5b00*/  @!P5 STG.E.U8 desc[UR36][R4.64+0xc0], R11 ;  /* 0x0000c00b0400d986 */ /* 0x0003e2000c101124 */
[----:B------:R-:W-:Y:S05]  /*5b10*/  @P2 BRA `(.L_x_234) ;  /* 0x00000000000c2947 */ /* 0x000fea0003800000 */
[----:B------:R-:W1:Y:S02]  /*5b20*/  LDG.E.U8 R164, desc[UR36][R2.64+0xc1] ;  /* 0x0000c12402a47981 */ /* 0x000e64000c1e1100 */
[----:B-1----:R-:W-:-:S05]  /*5b30*/  PRMT R11, R164, 0x8880, RZ ;  /* 0x00008880a40b7816 */ /* 0x002fca00000000ff */
[----:B------:R-:W-:-:S07]  /*5b40*/  IMAD R10, R11, R152, RZ ;  /* 0x000000980b0a7224 */ /* 0x000fce00078e02ff */
.L_x_234:
[----:B------:R-:W-:Y:S05]  /*5b50*/  BSYNC B1 ;  /* 0x0000000000017941 */ /* 0x000fea0003800000 */
.L_x_233:
        /* <DEDUP_REMOVED lines=11> */
.L_x_236:
[----:B------:R-:W-:Y:S05]  /*5c10*/  BSYNC B1 ;  /* 0x0000000000017941 */ /* 0x000fea0003800000 */
.L_x_235:
[----:B-1----:R-:W-:Y:S01]  /*5c20*/  @!P4 IMAD R11, R122, R153, R10 ;  /* 0x000000997a0bc224 */ /* 0x002fe200078e020a */
[----:B------:R-:W-:Y:S04]  /*5c30*/  BSSY B1, `(.L_x_237) ;  /* 0x0000006000017945 */ /* 0x000fe80003800000 */
[----:B------:R1:W-:Y:S01]  /*5c40*/  @!P4 STG.E.U8 desc[UR36][R6.64+0xc0], R11 ;  /* 0x0000c00b0600c986 */ /* 0x0003e2000c101124 */
[----:B------:R-:W-:Y:S05]  /*5c50*/  @P3 BRA `(.L_x_238) ;  /* 0x00000000000c3947 */ /* 0x000fea0003800000 */
[----:B------:R-:W1:Y:S02]  /*5c60*/  LDG.E.U8 R164, desc[UR36][R8.64+0xc1] ;  /* 0x0000c12408a47981 */ /* 0x000e64000c1e1100 */
[----:B-1----:R-:W-:-:S05]  /*5c70*/  PRMT R11, R164, 0x8880, RZ ;  /* 0x00008880a40b7816 */ /* 0x002fca00000000ff */
[----:B------:R-:W-:-:S07]  /*5c80*/  IMAD R10, R11, R152, RZ ;  /* 0x000000980b0a7224 */ /* 0x000fce00078e02ff */
.L_x_238:
[----:B------:R-:W-:Y:S05]  /*5c90*/  BSYNC B1 ;  /* 0x0000000000017941 */ /* 0x000fea0003800000 */
.L_x_237:
[----:B------:R-:W-:Y:S01]  /*5ca0*/  @!P3 IMAD R123, R123, R153, R10 ;  /* 0x000000997b7bb224 */ /* 0x000fe200078e020a */
[----:B------:R-:W-:Y:S04]  /*5cb0*/  BSSY B1, `(.L_x_239) ;  /* 0x0000006000017945 */ /* 0x000fe80003800000 */
[----:B------:R0:W-:Y:S01]  /*5cc0*/  @!P3 STG.E.U8 desc[UR36][R6.64+0xc1], R123 ;  /* 0x0000c17b0600b986 */ /* 0x0001e2000c101124 */
[----:B------:R-:W-:Y:S05]  /*5cd0*/  @P5 BRA `(.L_x_240) ;  /* 0x00000000000c5947 */ /* 0x000fea0003800000 */
[----:B------:R-:W1:Y:S02]  /*5ce0*/  LDG.E.U8 R164, desc[UR36][R2.64+0xc8] ;  /* 0x0000c82402a47981 */ /* 0x000e64000c1e1100 */
[----:B-1----:R-:W-:-:S05]  /*5cf0*/  PRMT R11, R164, 0x8880, RZ ;  /* 0x00008880a40b7816 */ /* 0x002fca00000000ff */
[----:B------:R-:W-:-:S07]  /*5d00*/  IMAD R10, R11, R152, RZ ;  /* 0x000000980b0a7224 */ /* 0x000fce00078e02ff */
.L_x_240:
[----:B------:R-:W-:Y:S05]  /*5d10*/  BSYNC B1 ;  /* 0x0000000000017941 */ /* 0x000fea0003800000 */
.L_x_239:
[----:B-1----:R-:W-:Y:S01]  /*5d20*/  @!P5 IMAD R11, R124, R153, R10 ;  /* 0x000000997c0bd224 */ /* 0x002fe200078e020a */
[----:B------:R-:W-:Y:S04]  /*5d30*/  BSSY B1, `(.L_x_241) ;  /* 0x0000006000017945 */ /* 0x000fe80003800000 */
[----:B------:R1:W-:Y:S01]  /*5d40*/  @!P5 STG.E.U8 desc[UR36][R4.64+0xc8], R11 ;  /* 0x0000c80b0400d986 */ /* 0x0003e2000c101124 */
[----:B------:R-:W-:Y:S05]  /*5d50*/  @P2 BRA `(.L_x_242) ;  /* 0x00000000000c2947 */ /* 0x000fea0003800000 */
[----:B------:R-:W1:Y:S02]  /*5d60*/  LDG.E.U8 R164, desc[UR36][R2.64+0xc9] ;  /* 0x0000c92402a47981 */ /* 0x000e64000c1e1100 */
[----:B-1----:R-:W-:-:S05]  /*5d70*/  PRMT R11, R164, 0x8880, RZ ;  /* 0x00008880a40b7816 */ /* 0x002fca00000000ff */
[----:B------:R-:W-:-:S07]  /*5d80*/  IMAD R10, R11, R152, RZ ;  /* 0x000000980b0a7224 */ /* 0x000fce00078e02ff */
.L_x_242:
[----:B------:R-:W-:Y:S05]  /*5d90*/  BSYNC B1 ;  /* 0x0000000000017941 */ /* 0x000fea0003800000 */
.L_x_241:
        /* <DEDUP_REMOVED lines=11> */
.L_x_244:
[----:B------:R-:W-:Y:S05]  /*5e50*/  BSYNC B1 ;  /* 0x0000000000017941 */ /* 0x000fea0003800000 */
.L_x_243:
[----:B-1----:R-:W-:Y:S01]  /*5e60*/  @!P4 IMAD R11, R126, R153, R10 ;  /* 0x000000997e0bc224 */ /* 0x002fe200078e020a */
[----:B------:R-:W-:Y:S04]  /*5e70*/  BSSY B1, `(.L_x_245) ;  /* 0x0000006000017945 */ /* 0x000fe80003800000 */
[----:B------:R1:W-:Y:S01]  /*5e80*/  @!P4 STG.E.U8 desc[UR36][R6.64+0xc8], R11 ;  /* 0x0000c80b0600c986 */ /* 0x0003e2000c101124 */
[----:B------:R-:W-:Y:S05]  /*5e90*/  @P3 BRA `(.L_x_246) ;  /* 0x00000000000c3947 */ /* 0x000fea0003800000 */
[----:B------:R-:W1:Y:S02]  /*5ea0*/  LDG.E.U8 R164, desc[UR36][R8.64+0xc9] ;  /* 0x0000c92408a47981 */ /* 0x000e64000c1e1100 */
[----:B-1----:R-:W-:-:S05]  /*5eb0*/  PRMT R11, R164, 0x8880, RZ ;  /* 0x00008880a40b7816 */ /* 0x002fca00000000ff */
[----:B------:R-:W-:-:S07]  /*5ec0*/  IMAD R10, R11, R152, RZ ;  /* 0x000000980b0a7224 */ /* 0x000fce00078e02ff */
.L_x_246:
[----:B------:R-:W-:Y:S05]  /*5ed0*/  BSYNC B1 ;  /* 0x0000000000017941 */ /* 0x000fea0003800000 */
.L_x_245:
[----:B------:R-:W-:Y:S01]  /*5ee0*/  @!P3 IMAD R127, R127, R153, R10 ;  /* 0x000000997f7fb224 */ /* 0x000fe200078e020a */
[----:B------:R-:W-:Y:S04]  /*5ef0*/  BSSY B1, `(.L_x_247) ;  /* 0x0000006000017945 */ /* 0x000fe80003800000 */
[----:B------:R0:W-:Y:S01]  /*5f00*/  @!P3 STG.E.U8 desc[UR36][R6.64+0xc9], R127 ;  /* 0x0000c97f0600b986 */ /* 0x0001e2000c101124 */
[----:B------:R-:W-:Y:S05]  /*5f10*/  @P5 BRA `(.L_x_248) ;  /* 0x00000000000c5947 */ /* 0x000fea0003800000 */
[----:B------:R-:W1:Y:S02]  /*5f20*/  LDG.E.U8 R164, desc[UR36][R2.64+0xd0] ;  /* 0x0000d02402a47981 */ /* 0x000e64000c1e1100 */
[----:B-1----:R-:W-:-:S05]  /*5f30*/  PRMT R11, R164, 0x8880, RZ ;  /* 0x00008880a40b7816 */ /* 0x002fca00000000ff */
[----:B------:R-:W-:-:S07]  /*5f40*/  IMAD R10, R11, R152, RZ ;  /* 0x000000980b0a7224 */ /* 0x000fce00078e02ff */
.L_x_248:
[----:B------:R-:W-:Y:S05]  /*5f50*/  BSYNC B1 ;  /* 0x0000000000017941 */ /* 0x000fea0003800000 */
.L_x_247:
[----:B-1----:R-:W-:Y:S01]  /*5f60*/  @!P5 IMAD R11, R128, R153, R10 ;  /* 0x00000099800bd224 */ /* 0x002fe200078e020a */
[----:B------:R-:W-:Y:S04]  /*5f70*/  BSSY B1, `(.L_x_249) ;  /* 0x0000006000017945 */ /* 0x000fe80003800000 */
[----:B------:R1:W-:Y:S01]  /*5f80*/  @!P5 STG.E.U8 desc[UR36][R4.64+0xd0], R11 ;  /* 0x0000d00b0400d986 */ /* 0x0003e2000c101124 */
[----:B------:R-:W-:Y:S05]  /*5f90*/  @P2 BRA `(.L_x_250) ;  /* 0x00000000000c2947 */ /* 0x000fea0003800000 */
[----:B------:R-:W1:Y:S02]  /*5fa0*/  LDG.E.U8 R164, desc[UR36][R2.64+0xd1] ;  /* 0x0000d12402a47981 */ /* 0x000e64000c1e1100 */
[----:B-1----:R-:W-:-:S05]  /*5fb0*/  PRMT R11, R164, 0x8880, RZ ;  /* 0x00008880a40b7816 */ /* 0x002fca00000000ff */
[----:B------:R-:W-:-:S07]  /*5fc0*/  IMAD R10, R11, R152, RZ ;  /* 0x000000980b0a7224 */ /* 0x000fce00078e02ff */
.L_x_250:
[----:B------:R-:W-:Y:S05]  /*5fd0*/  BSYNC B1 ;  /* 0x0000000000017941 */ /* 0x000fea0003800000 */
.L_x_249:
        /* <DEDUP_REMOVED lines=11> */
.L_x_252:
[----:B------:R-:W-:Y:S05]  /*6090*/  BSYNC B1 ;  /* 0x0000000000017941 */ /* 0x000fea0003800000 */
.L_x_251:
[----:B-1----:R-:W-:Y:S01]  /*60a0*/  @!P4 IMAD R11, R130, R153, R10 ;  /* 0x00000099820bc224 */ /* 0x002fe200078e020a */
[----:B------:R-:W-:Y:S04]  /*60b0*/  BSSY B1, `(.L_x_253) ;  /* 0x0000006000017945 */ /* 0x000fe80003800000 */
[----:B------:R1:W-:Y:S01]  /*60c0*/  @!P4 STG.E.U8 desc[UR36][R6.64+0xd0], R11 ;  /* 0x0000d00b0600c986 */ /* 0x0003e2000c101124 */
[----:B------:R-:W-:Y:S05]  /*60d0*/  @P3 BRA `(.L_x_254) ;  /* 0x00000000000c3947 */ /* 0x000fea0003800000 */
[----:B------:R-:W1:Y:S02]  /*60e0*/  LDG.E.U8 R164, desc[UR36][R8.64+0xd1] ;  /* 0x0000d12408a47981 */ /* 0x000e64000c1e1100 */
[----:B-1----:R-:W-:-:S05]  /*60f0*/  PRMT R11, R164, 0x8880, RZ ;  /* 0x00008880a40b7816 */ /* 0x002fca00000000ff */
[----:B------:R-:W-:-:S07]  /*6100*/  IMAD R10, R11, R152, RZ ;  /* 0x000000980b0a7224 */ /* 0x000fce00078e02ff */
.L_x_254:
[----:B------:R-:W-:Y:S05]  /*6110*/  BSYNC B1 ;  /* 0x0000000000017941 */ /* 0x000fea0003800000 */
.L_x_253:
[----:B------:R-:W-:Y:S01]  /*6120*/  @!P3 IMAD R131, R131, R153, R10 ;  /* 0x000000998383b224 */ /* 0x000fe200078e020a */
[----:B------:R-:W-:Y:S04]  /*6130*/  BSSY B1, `(.L_x_255) ;  /* 0x0000006000017945 */ /* 0x000fe80003800000 */
[----:B------:R0:W-:Y:S01]  /*6140*/  @!P3 STG.E.U8 desc[UR36][R6.64+0xd1], R131 ;  /* 0x0000d1830600b986 */ /* 0x0001e2000c101124 */
[----:B------:R-:W-:Y:S05]  /*6150*/  @P5 BRA `(.L_x_256) ;  /* 0x00000000000c5947 */ /* 0x000fea0003800000 */
[----:B------:R-:W1:Y:S02]  /*6160*/  LDG.E.U8 R164, desc[UR36][R2.64+0xd8] ;  /* 0x0000d82402a47981 */ /* 0x000e64000c1e1100 */
[----:B-1----:R-:W-:-:S05]  /*6170*/  PRMT R11, R164, 0x8880, RZ ;  /* 0x00008880a40b7816 */ /* 0x002fca00000000ff */
[----:B------:R-:W-:-:S07]  /*6180*/  IMAD R10, R11, R152, RZ ;  /* 0x000000980b0a7224 */ /* 0x000fce00078e02ff */
.L_x_256:
[----:B------:R-:W-:Y:S05]  /*6190*/  BSYNC B1 ;  /* 0x0000000000017941 */ /* 0x000fea0003800000 */
.L_x_255:
[----:B-1----:R-:W-:Y:S01]  /*61a0*/  @!P5 IMAD R11, R132, R153, R10 ;  /* 0x00000099840bd224 */ /* 0x002fe200078e020a */
[----:B------:R-:W-:Y:S04]  /*61b0*/  BSSY B1, `(.L_x_257) ;  /* 0x0000006000017945 */ /* 0x000fe80003800000 */
[----:B------:R1:W-:Y:S01]  /*61c0*/  @!P5 STG.E.U8 desc[UR36][R4.64+0xd8], R11 ;  /* 0x0000d80b0400d986 */ /* 0x0003e2000c101124 */
[----:B------:R-:W-:Y:S05]  /*61d0*/  @P2 BRA `(.L_x_258) ;  /* 0x00000000000c2947 */ /* 0x000fea0003800000 */
[----:B------:R-:W1:Y:S02]  /*61e0*/  LDG.E.U8 R164, desc[UR36][R2.64+0xd9] ;  /* 0x0000d92402a47981 */ /* 0x000e64000c1e1100 */
[----:B-1----:R-:W-:-:S05]  /*61f0*/  PRMT R11, R164, 0x8880, RZ ;  /* 0x00008880a40b7816 */ /* 0x002fca00000000ff */
[----:B------:R-:W-:-:S07]  /*6200*/  IMAD R10, R11, R152, RZ ;  /* 0x000000980b0a7224 */ /* 0x000fce00078e02ff */
.L_x_258:
[----:B------:R-:W-:Y:S05]  /*6210*/  BSYNC B1 ;  /* 0x0000000000017941 */ /* 0x000fea0003800000 */
.L_x_257:
        /* <DEDUP_REMOVED lines=11> */
.L_x_260:
[----:B------:R-:W-:Y:S05]  /*62d0*/  BSYNC B1 ;  /* 0x0000000000017941 */ /* 0x000fea0003800000 */
.L_x_259:
[----:B-1----:R-:W-:Y:S01]  /*62e0*/  @!P4 IMAD R11, R134, R153, R10 ;  /* 0x00000099860bc224 */ /* 0x002fe200078e020a */
[----:B------:R-:W-:Y:S04]  /*62f0*/  BSSY B1, `(.L_x_261) ;  /* 0x0000006000017945 */ /* 0x000fe80003800000 */
[----:B------:R1:W-:Y:S01]  /*6300*/  @!P4 STG.E.U8 desc[UR36][R6.64+0xd8], R11 ;  /* 0x0000d80b0600c986 */ /* 0x0003e2000c101124 */
[----:B------:R-:W-:Y:S05]  /*6310*/  @P3 BRA `(.L_x_262) ;  /* 0x00000000000c3947 */ /* 0x000fea0003800000 */
[----:B------:R-:W1:Y:S02]  /*6320*/  LDG.E.U8 R164, desc[UR36][R8.64+0xd9] ;  /* 0x0000d92408a47981 */ /* 0x000e64000c1e1100 */
[----:B-1----:R-:W-:-:S05]  /*6330*/  PRMT R11, R164, 0x8880, RZ ;  /* 0x00008880a40b7816 */ /* 0x002fca00000000ff */
[----:B------:R-:W-:-:S07]  /*6340*/  IMAD R10, R11, R152, RZ ;  /* 0x000000980b0a7224 */ /* 0x000fce00078e02ff */
.L_x_262:
[----:B------:R-:W-:Y:S05]  /*6350*/  BSYNC B1 ;  /* 0x0000000000017941 */ /* 0x000fea0003800000 */
.L_x_261:
[----:B------:R-:W-:Y:S01]  /*6360*/  @!P3 IMAD R135, R135, R153, R10 ;  /* 0x000000998787b224 */ /* 0x000fe200078e020a */
[----:B------:R-:W-:Y:S04]  /*6370*/  BSSY B1, `(.L_x_263) ;  /* 0x0000006000017945 */ /* 0x000fe80003800000 */
[----:B------:R0:W-:Y:S01]  /*6380*/  @!P3 STG.E.U8 desc[UR36][R6.64+0xd9], R135 ;  /* 0x0000d9870600b986 */ /* 0x0001e2000c101124 */
[----:B------:R-:W-:Y:S05]  /*6390*/  @P5 BRA `(.L_x_264) ;  /* 0x00000000000c5947 */ /* 0x000fea0003800000 */
[----:B------:R-:W1:Y:S02]  /*63a0*/  LDG.E.U8 R164, desc[UR36][R2.64+0xe0] ;  /* 0x0000e02402a47981 */ /* 0x000e64000c1e1100 */
[----:B-1----:R-:W-:-:S05]  /*63b0*/  PRMT R11, R164, 0x8880, RZ ;  /* 0x00008880a40b7816 */ /* 0x002fca00000000ff */
[----:B------:R-:W-:-:S07]  /*63c0*/  IMAD R10, R11, R152, RZ ;  /* 0x000000980b0a7224 */ /* 0x000fce00078e02ff */
.L_x_264:
[----:B------:R-:W-:Y:S05]  /*63d0*/  BSYNC B1 ;  /* 0x0000000000017941 */ /* 0x000fea0003800000 */
.L_x_263:
[----:B-1----:R-:W-:Y:S01]  /*63e0*/  @!P5 IMAD R11, R136, R153, R10 ;  /* 0x00000099880bd224 */ /* 0x002fe200078e020a */
[----:B------:R-:W-:Y:S04]  /*63f0*/  BSSY B1, `(.L_x_265) ;  /* 0x0000006000017945 */ /* 0x000fe80003800000 */
[----:B------:R1:W-:Y:S01]  /*6400*/  @!P5 STG.E.U8 desc[UR36][R4.64+0xe0], R11 ;  /* 0x0000e00b0400d986 */ /* 0x0003e2000c101124 */
[----:B------:R-:W-:Y:S05]  /*6410*/  @P2 BRA `(.L_x_266) ;  /* 0x00000000000c2947 */ /* 0x000fea0003800000 */
[----:B------:R-:W1:Y:S02]  /*6420*/  LDG.E.U8 R164, desc[UR36][R2.64+0xe1] ;  /* 0x0000e12402a47981 */ /* 0x000e64000c1e1100 */
[----:B-1----:R-:W-:-:S05]  /*6430*/  PRMT R11, R164, 0x8880, RZ ;  /* 0x00008880a40b7816 */ /* 0x002fca00000000ff */
[----:B------:R-:W-:-:S07]  /*6440*/  IMAD R10, R11, R152, RZ ;  /* 0x000000980b0a7224 */ /* 0x000fce00078e02ff */
.L_x_266:
[----:B------:R-:W-:Y:S05]  /*6450*/  BSYNC B1 ;  /* 0x0000000000017941 */ /* 0x000fea0003800000 */
.L_x_265:
        /* <DEDUP_REMOVED lines=11> */
.L_x_268:
[----:B------:R-:W-:Y:S05]  /*6510*/  BSYNC B1 ;  /* 0x0000000000017941 */ /* 0x000fea0003800000 */
.L_x_267:
[----:B-1----:R-:W-:Y:S01]  /*6520*/  @!P4 IMAD R11, R138, R153, R10 ;  /* 0x000000998a0bc224 */ /* 0x002fe200078e020a */
[----:B------:R-:W-:Y:S04]  /*6530*/  BSSY B1, `(.L_x_269) ;  /* 0x0000006000017945 */ /* 0x000fe80003800000 */
[----:B------:R1:W-:Y:S01]  /*6540*/  @!P4 STG.E.U8 desc[UR36][R6.64+0xe0], R11 ;  /* 0x0000e00b0600c986 */ /* 0x0003e2000c101124 */
[----:B------:R-:W-:Y:S05]  /*6550*/  @P3 BRA `(.L_x_270) ;  /* 0x00000000000c3947 */ /* 0x000fea0003800000 */
[----:B------:R-:W1:Y:S02]  /*6560*/  LDG.E.U8 R164, desc[UR36][R8.64+0xe1] ;  /* 0x0000e12408a47981 */ /* 0x000e64000c1e1100 */
[----:B-1----:R-:W-:-:S05]  /*6570*/  PRMT R11, R164, 0x8880, RZ ;  /* 0x00008880a40b7816 */ /* 0x002fca00000000ff */
[----:B------:R-:W-:-:S07]  /*6580*/  IMAD R10, R11, R152, RZ ;  /* 0x000000980b0a7224 */ /* 0x000fce00078e02ff */
.L_x_270:
[----:B------:R-:W-:Y:S05]  /*6590*/  BSYNC B1 ;  /* 0x0000000000017941 */ /* 0x000fea0003800000 */
.L_x_269:
[----:B------:R-:W-:Y:S01]  /*65a0*/  @!P3 IMAD R139, R139, R153, R10 ;  /* 0x000000998b8bb224 */ /* 0x000fe200078e020a */
[----:B------:R-:W-:Y:S04]  /*65b0*/  BSSY B1, `(.L_x_271) ;  /* 0x0000006000017945 */ /* 0x000fe80003800000 */
[----:B------:R0:W-:Y:S01]  /*65c0*/  @!P3 STG.E.U8 desc[UR36][R6.64+0xe1], R139 ;  /* 0x0000e18b0600b986 */ /* 0x0001e2000c101124 */
[----:B------:R-:W-:Y:S05]  /*65d0*/  @P5 BRA `(.L_x_272) ;  /* 0x00000000000c5947 */ /* 0x000fea0003800000 */
[----:B------:R-:W1:Y:S02]  /*65e0*/  LDG.E.U8 R164, desc[UR36][R2.64+0xe8] ;  /* 0x0000e82402a47981 */ /* 0x000e64000c1e1100 */
[----:B-1----:R-:W-:-:S05]  /*65f0*/  PRMT R11, R164, 0x8880, RZ ;  /* 0x00008880a40b7816 */ /* 0x002fca00000000ff */
[----:B------:R-:W-:-:S07]  /*6600*/  IMAD R10, R11, R152, RZ ;  /* 0x000000980b0a7224 */ /* 0x000fce00078e02ff */
.L_x_272:
[----:B------:R-:W-:Y:S05]  /*6610*/  BSYNC B1 ;  /* 0x0000000000017941 */ /* 0x000fea0003800000 */
.L_x_271:
[----:B-1----:R-:W-:Y:S01]  /*6620*/  @!P5 IMAD R11, R140, R153, R10 ;  /* 0x000000998c0bd224 */ /* 0x002fe200078e020a */
[----:B------:R-:W-:Y:S04]  /*6630*/  BSSY B1, `(.L_x_273) ;  /* 0x0000006000017945 */ /* 0x000fe80003800000 */
[----:B------:R1:W-:Y:S01]  /*6640*/  @!P5 STG.E.U8 desc[UR36][R4.64+0xe8], R11 ;  /* 0x0000e80b0400d986 */ /* 0x0003e2000c101124 */
[----:B------:R-:W-:Y:S05]  /*6650*/  @P2 BRA `(.L_x_274) ;  /* 0x00000000000c2947 */ /* 0x000fea0003800000 */
[----:B------:R-:W1:Y:S02]  /*6660*/  LDG.E.U8 R164, desc[UR36][R2.64+0xe9] ;  /* 0x0000e92402a47981 */ /* 0x000e64000c1e1100 */
[----:B-1----:R-:W-:-:S05]  /*6670*/  PRMT R11, R164, 0x8880, RZ ;  /* 0x00008880a40b7816 */ /* 0x002fca00000000ff */
[----:B------:R-:W-:-:S07]  /*6680*/  IMAD R10, R11, R152, RZ ;  /* 0x000000980b0a7224 */ /* 0x000fce00078e02ff */
.L_x_274:
[----:B------:R-:W-:Y:S05]  /*6690*/  BSYNC B1 ;  /* 0x0000000000017941 */ /* 0x000fea0003800000 */
.L_x_273:
        /* <DEDUP_REMOVED lines=11> */
.L_x_276:
[----:B------:R-:W-:Y:S05]  /*6750*/  BSYNC B1 ;  /* 0x0000000000017941 */ /* 0x000fea0003800000 */
.L_x_275:
[----:B-1----:R-:W-:Y:S01]  /*6760*/  @!P4 IMAD R11, R142, R153, R10 ;  /* 0x000000998e0bc224 */ /* 0x002fe200078e020a */
[----:B------:R-:W-:Y:S04]  /*6770*/  BSSY B1, `(.L_x_277) ;  /* 0x0000006000017945 */ /* 0x000fe80003800000 */
[----:B------:R1:W-:Y:S01]  /*6780*/  @!P4 STG.E.U8 desc[UR36][R6.64+0xe8], R11 ;  /* 0x0000e80b0600c986 */ /* 0x0003e2000c101124 */
[----:B------:R-:W-:Y:S05]  /*6790*/  @P3 BRA `(.L_x_278) ;  /* 0x00000000000c3947 */ /* 0x000fea0003800000 */
[----:B------:R-:W1:Y:S02]  /*67a0*/  LDG.E.U8 R164, desc[UR36][R8.64+0xe9] ;  /* 0x0000e92408a47981 */ /* 0x000e64000c1e1100 */
[----:B-1----:R-:W-:-:S05]  /*67b0*/  PRMT R11, R164, 0x8880, RZ ;  /* 0x00008880a40b7816 */ /* 0x002fca00000000ff */
[----:B------:R-:W-:-:S07]  /*67c0*/  IMAD R10, R11, R152, RZ ;  /* 0x000000980b0a7224 */ /* 0x000fce00078e02ff */
.L_x_278:
[----:B------:R-:W-:Y:S05]  /*67d0*/  BSYNC B1 ;  /* 0x0000000000017941 */ /* 0x000fea0003800000 */
.L_x_277:
[----:B------:R-:W-:Y:S01]  /*67e0*/  @!P3 IMAD R143, R143, R153, R10 ;  /* 0x000000998f8fb224 */ /* 0x000fe200078e020a */
[----:B------:R-:W-:Y:S04]  /*67f0*/  BSSY B1, `(.L_x_279) ;  /* 0x0000006000017945 */ /* 0x000fe80003800000 */
[----:B------:R0:W-:Y:S01]  /*6800*/  @!P3 STG.E.U8 desc[UR36][R6.64+0xe9], R143 ;  /* 0x0000e98f0600b986 */ /* 0x0001e2000c101124 */
[----:B------:R-:W-:Y:S05]  /*6810*/  @P5 BRA `(.L_x_280) ;  /* 0x00000000000c5947 */ /* 0x000fea0003800000 */
[----:B------:R-:W1:Y:S02]  /*6820*/  LDG.E.U8 R164, desc[UR36][R2.64+0xf0] ;  /* 0x0000f02402a47981 */ /* 0x000e64000c1e1100 */
[----:B-1----:R-:W-:-:S05]  /*6830*/  PRMT R11, R164, 0x8880, RZ ;  /* 0x00008880a40b7816 */ /* 0x002fca00000000ff */
[----:B------:R-:W-:-:S07]  /*6840*/  IMAD R10, R11, R152, RZ ;  /* 0x000000980b0a7224 */ /* 0x000fce00078e02ff */
.L_x_280:
[----:B------:R-:W-:Y:S05]  /*6850*/  BSYNC B1 ;  /* 0x0000000000017941 */ /* 0x000fea0003800000 */
.L_x_279:
[----:B-1----:R-:W-:Y:S01]  /*6860*/  @!P5 IMAD R11, R144, R153, R10 ;  /* 0x00000099900bd224 */ /* 0x002fe200078e020a */
[----:B------:R-:W-:Y:S04]  /*6870*/  BSSY B1, `(.L_x_281) ;  /* 0x0000006000017945 */ /* 0x000fe80003800000 */
[----:B------:R1:W-:Y:S01]  /*6880*/  @!P5 STG.E.U8 desc[UR36][R4.64+0xf0], R11 ;  /* 0x0000f00b0400d986 */ /* 0x0003e2000c101124 */
[----:B------:R-:W-:Y:S05]  /*6890*/  @P2 BRA `(.L_x_282) ;  /* 0x00000000000c2947 */ /* 0x000fea0003800000 */
[----:B------:R-:W1:Y:S02]  /*68a0*/  LDG.E.U8 R164, desc[UR36][R2.64+0xf1] ;  /* 0x0000f12402a47981 */ /* 0x000e64000c1e1100 */
[----:B-1----:R-:W-:-:S05]  /*68b0*/  PRMT R11, R164, 0x8880, RZ ;  /* 0x00008880a40b7816 */ /* 0x002fca00000000ff */
[----:B------:R-:W-:-:S07]  /*68c0*/  IMAD R10, R11, R152, RZ ;  /* 0x000000980b0a7224 */ /* 0x000fce00078e02ff */
.L_x_282:
[----:B------:R-:W-:Y:S05]  /*68d0*/  BSYNC B1 ;  /* 0x0000000000017941 */ /* 0x000fea0003800000 */
.L_x_281:
[C---:B------:R-:W-:Y:S01]  /*68e0*/  ISETP.LT.OR P4, PT, R0.reuse, 0xf1, !P0 ;  /* 0x000000f10000780c */ /* 0x040fe20004781670 */
[----:B------:R-:W-:Y:S01]  /*68f0*/  @!P2 IMAD R145, R145, R153, R10 ;  /* 0x000000999191a224 */ /* 0x000fe200078e020a */
[----:B------:R-:W-:Y:S01]  /*6900*/  BSSY B1, `(.L_x_283) ;  /* 0x000000a000017945 */ /* 0x000fe20003800000 */
[C---:B------:R-:W-:Y:S02]  /*6910*/  ISETP.LT.OR P3, PT, R0.reuse, 0xf2, !P0 ;  /* 0x000000f20000780c */ /* 0x040fe40004761670 */
        /* <DEDUP_REMOVED lines=8> */
.L_x_284:
[----:B------:R-:W-:Y:S05]  /*69a0*/  BSYNC B1 ;  /* 0x0000000000017941 */ /* 0x000fea0003800000 */
.L_x_283:
[----:B-1----:R-:W-:Y:S01]  /*69b0*/  @!P4 IMAD R11, R146, R153, R10 ;  /* 0x00000099920bc224 */ /* 0x002fe200078e020a */
[----:B------:R-:W-:Y:S04]  /*69c0*/  BSSY B1, `(.L_x_285) ;  /* 0x0000006000017945 */ /* 0x000fe80003800000 */
[----:B------:R1:W-:Y:S01]  /*69d0*/  @!P4 STG.E.U8 desc[UR36][R6.64+0xf0], R11 ;  /* 0x0000f00b0600c986 */ /* 0x0003e2000c101124 */
[----:B------:R-:W-:Y:S05]  /*69e0*/  @P3 BRA `(.L_x_286) ;  /* 0x00000000000c3947 */ /* 0x000fea0003800000 */
[----:B------:R-:W1:Y:S02]  /*69f0*/  LDG.E.U8 R164, desc[UR36][R8.64+0xf1] ;  /* 0x0000f12408a47981 */ /* 0x000e64000c1e1100 */
[----:B-1----:R-:W-:-:S05]  /*6a00*/  PRMT R11, R164, 0x8880, RZ ;  /* 0x00008880a40b7816 */ /* 0x002fca00000000ff */
[----:B------:R-:W-:-:S07]  /*6a10*/  IMAD R10, R11, R152, RZ ;  /* 0x000000980b0a7224 */ /* 0x000fce00078e02ff */
.L_x_286:
[----:B------:R-:W-:Y:S05]  /*6a20*/  BSYNC B1 ;  /* 0x0000000000017941 */ /* 0x000fea0003800000 */
.L_x_285:
[----:B------:R-:W-:Y:S01]  /*6a30*/  @!P3 IMAD R147, R147, R153, R10 ;  /* 0x000000999393b224 */ /* 0x000fe200078e020a */
[----:B------:R-:W-:Y:S04]  /*6a40*/  BSSY B1, `(.L_x_287) ;  /* 0x0000006000017945 */ /* 0x000fe80003800000 */
[----:B------:R0:W-:Y:S01]  /*6a50*/  @!P3 STG.E.U8 desc[UR36][R6.64+0xf1], R147 ;  /* 0x0000f1930600b986 */ /* 0x0001e2000c101124 */
[----:B------:R-:W-:Y:S05]  /*6a60*/  @P2 BRA `(.L_x_288) ;  /* 0x00000000000c2947 */ /* 0x000fea0003800000 */
[----:B------:R-:W1:Y:S02]  /*6a70*/  LDG.E.U8 R164, desc[UR36][R2.64+0xf8] ;  /* 0x0000f82402a47981 */ /* 0x000e64000c1e1100 */
[----:B-1----:R-:W-:-:S05]  /*6a80*/  PRMT R11, R164, 0x8880, RZ ;  /* 0x00008880a40b7816 */ /* 0x002fca00000000ff */
[----:B------:R-:W-:-:S07]  /*6a90*/  IMAD R10, R11, R152, RZ ;  /* 0x000000980b0a7224 */ /* 0x000fce00078e02ff */
.L_x_288:
[----:B------:R-:W-:Y:S05]  /*6aa0*/  BSYNC B1 ;  /* 0x0000000000017941 */ /* 0x000fea0003800000 */
.L_x_287:
[----:B-1----:R-:W-:Y:S01]  /*6ab0*/  @!P2 IMAD R11, R148, R153, R10 ;  /* 0x00000099940ba224 */ /* 0x002fe200078e020a */
[----:B------:R-:W-:Y:S04]  /*6ac0*/  BSSY B1, `(.L_x_289) ;  /* 0x0000006000017945 */ /* 0x000fe80003800000 */
[----:B------:R1:W-:Y:S01]  /*6ad0*/  @!P2 STG.E.U8 desc[UR36][R4.64+0xf8], R11 ;  /* 0x0000f80b0400a986 */ /* 0x0003e2000c101124 */
[----:B------:R-:W-:Y:S05]  /*6ae0*/  @P1 BRA `(.L_x_290) ;  /* 0x00000000000c1947 */ /* 0x000fea0003800000 */
[----:B------:R-:W1:Y:S02]  /*6af0*/  LDG.E.U8 R164, desc[UR36][R2.64+0xf9] ;  /* 0x0000f92402a47981 */ /* 0x000e64000c1e1100 */
[----:B-1----:R-:W-:-:S05]  /*6b00*/  PRMT R11, R164, 0x8880, RZ ;  /* 0x00008880a40b7816 */ /* 0x002fca00000000ff */
[----:B------:R-:W-:-:S07]  /*6b10*/  IMAD R10, R11, R152, RZ ;  /* 0x000000980b0a7224 */ /* 0x000fce00078e02ff */
.L_x_290:
[----:B------:R-:W-:Y:S05]  /*6b20*/  BSYNC B1 ;  /* 0x0000000000017941 */ /* 0x000fea0003800000 */
.L_x_289:
[----:B------:R-:W-:Y:S01]  /*6b30*/  @!P1 IMAD R149, R149, R153, R10 ;  /* 0x0000009995959224 */ /* 0x000fe200078e020a */
[----:B------:R-:W-:Y:S04]  /*6b40*/  BSSY B1, `(.L_x_291) ;  /* 0x0000006000017945 */ /* 0x000fe80003800000 */
[----:B------:R0:W-:Y:S01]  /*6b50*/  @!P1 STG.E.U8 desc[UR36][R4.64+0xf9], R149 ;  /* 0x0000f99504009986 */ /* 0x0001e2000c101124 */
[----:B------:R-:W-:Y:S05]  /*6b60*/  @P5 BRA `(.L_x_292) ;  /* 0x00000000000c5947 */ /* 0x000fea0003800000 */
[----:B------:R-:W0:Y:S02]  /*6b70*/  LDG.E.U8 R164, desc[UR36][R8.64+0xf8] ;  /* 0x0000f82408a47981 */ /* 0x000e24000c1e1100 */
[----:B0-----:R-:W-:-:S05]  /*6b80*/  PRMT R3, R164, 0x8880, RZ ;  /* 0x00008880a4037816 */ /* 0x001fca00000000ff */
[----:B------:R-:W-:-:S07]  /*6b90*/  IMAD R10, R3, R152, RZ ;  /* 0x00000098030a7224 */ /* 0x000fce00078e02ff */
.L_x_292:
[----:B------:R-:W-:Y:S05]  /*6ba0*/  BSYNC B1 ;  /* 0x0000000000017941 */ /* 0x000fea0003800000 */
.L_x_291:
[----:B0-----:R-:W-:Y:S01]  /*6bb0*/  @!P5 IMAD R3, R150, R153, R10 ;  /* 0x000000999603d224 */ /* 0x001fe200078e020a */
[----:B------:R-:W-:Y:S01]  /*6bc0*/  ISETP.LT.OR P0, PT, R0, 0xfa, !P0 ;  /* 0x000000fa0000780c */ /* 0x000fe20004701670 */
[----:B------:R-:W-:Y:S03]  /*6bd0*/  BSSY B1, `(.L_x_293) ;  /* 0x0000006000017945 */ /* 0x000fe60003800000 */
[----:B------:R0:W-:Y:S09]  /*6be0*/  @!P5 STG.E.U8 desc[UR36][R6.64+0xf8], R3 ;  /* 0x0000f8030600d986 */ /* 0x0001f2000c101124 */
[----:B------:R-:W-:Y:S05]  /*6bf0*/  @P0 BRA `(.L_x_294) ;  /* 0x00000000000c0947 */ /* 0x000fea0003800000 */
[----:B------:R-:W0:Y:S02]  /*6c00*/  LDG.E.U8 R164, desc[UR36][R8.64+0xf9] ;  /* 0x0000f92408a47981 */ /* 0x000e24000c1e1100 */
[----:B0-----:R-:W-:-:S05]  /*6c10*/  PRMT R3, R164, 0x8880, RZ ;  /* 0x00008880a4037816 */ /* 0x001fca00000000ff */
[----:B------:R-:W-:-:S07]  /*6c20*/  IMAD R10, R3, R152, RZ ;  /* 0x00000098030a7224 */ /* 0x000fce00078e02ff */
.L_x_294:
[----:B------:R-:W-:Y:S05]  /*6c30*/  BSYNC B1 ;  /* 0x0000000000017941 */ /* 0x000fea0003800000 */
.L_x_293:
[----:B------:R-:W-:Y:S01]  /*6c40*/  IMAD R151, R151, R153, R10 ;  /* 0x0000009997977224 */ /* 0x000fe200078e020a */
[----:B------:R-:W-:Y:S06]  /*6c50*/  @P0 BRA `(.L_x_295) ;  /* 0x0000001800100947 */ /* 0x000fec0003800000 */
[----:B------:R0:W-:Y:S01]  /*6c60*/  STG.E.U8 desc[UR36][R6.64+0xf9], R151 ;  /* 0x0000f99706007986 */ /* 0x0001e2000c101124 */
[----:B------:R-:W-:Y:S05]  /*6c70*/  BRA `(.L_x_295) ;  /* 0x0000001800087947 */ /* 0x000fea0003800000 */
.L_x_38:
[C---:B------:R-:W-:Y:S02]  /*6c80*/  ISETP.GE.AND P1, PT, R22.reuse, 0x1, PT ;  /* 0x000000011600780c */ /* 0x040fe40003f26270 */
[----:B------:R-:W-:Y:S02]  /*6c90*/  ISETP.GE.AND P0, PT, R22, 0x9, PT ;  /* 0x000000091600780c */ /* 0x000fe40003f06270 */
[C---:B------:R-:W-:Y:S02]  /*6ca0*/  ISETP.LT.OR P4, PT, R0.reuse, 0x1, !P1 ;  /* 0x000000010000780c */ /* 0x040fe40004f81670 */
[C---:B------:R-:W-:Y:S02]  /*6cb0*/  ISETP.LT.OR P3, PT, R0.reuse, 0x2, !P1 ;  /* 0x000000020000780c */ /* 0x040fe40004f61670 */
[C---:B------:R-:W-:Y:S02]  /*6cc0*/  ISETP.LT.OR P2, PT, R0.reuse, 0x1, !P0 ;  /* 0x000000010000780c */ /* 0x040fe40004741670 */
[----:B------:R-:W-:-:S07]  /*6cd0*/  ISETP.LT.OR P5, PT, R0, 0x2, !P0 ;  /* 0x000000020000780c */ /* 0x000fce00047a1670 */
[-C--:B------:R-:W-:Y:S02]  /*6ce0*/  @!P4 IMAD R3, R24, R153.reuse, RZ ;  /* 0x000000991803c224 */ /* 0x080fe400078e02ff */
[-C--:B------:R-:W-:Y:S02]  /*6cf0*/  @!P3 IMAD R25, R25, R153.reuse, RZ ;  /* 0x000000991919b224 */ /* 0x080fe400078e02ff */
[-C--:B------:R-:W-:Y:S01]  /*6d00*/  @!P2 IMAD R9, R26, R153.reuse, RZ ;  /* 0x000000991a09a224 */ /* 0x080fe200078e02ff */
[----:B------:R0:W-:Y:S01]  /*6d10*/  @!P4 STG.E.U8 desc[UR36][R4.64], R3 ;  /* 0x000000030400c986 */ /* 0x0001e2000c101124 */
[C---:B------:R-:W-:Y:S01]  /*6d20*/  ISETP.LT.OR P4, PT, R0.reuse, 0x9, !P1 ;  /* 0x000000090000780c */ /* 0x040fe20004f81670 */
[----:B------:R-:W-:Y:S02]  /*6d30*/  @!P5 IMAD R27, R27, R153, RZ ;  /* 0x000000991b1bd224 */ /* 0x000fe400078e02ff */
[----:B------:R-:W-:Y:S01]  /*6d40*/  @!P3 STG.E.U8 desc[UR36][R4.64+0x1], R25 ;  /* 0x000001190400b986 */ /* 0x000fe2000c101124 */
[----:B------:R-:W-:-:S03]  /*6d50*/  ISETP.LT.OR P3, PT, R0, 0xa, !P1 ;  /* 0x0000000a0000780c */ /* 0x000fc60004f61670 */
[----:B------:R1:W-:Y:S01]  /*6d60*/  @!P2 STG.E.U8 desc[UR36][R6.64], R9 ;  /* 0x000000090600a986 */ /* 0x0003e2000c101124 */
[----:B------:R-:W-:-:S03]  /*6d70*/  ISETP.LT.OR P2, PT, R0, 0x9, !P0 ;  /* 0x000000090000780c */ /* 0x000fc60004741670 */
[----:B------:R-:W-:Y:S01]  /*6d80*/  @!P5 STG.E.U8 desc[UR36][R6.64+0x1], R27 ;  /* 0x0000011b0600d986 */ /* 0x000fe2000c101124 */
[----:B------:R-:W-:Y:S01]  /*6d90*/  ISETP.LT.OR P5, PT, R0, 0xa, !P0 ;  /* 0x0000000a0000780c */ /* 0x000fe200047a1670 */
[----:B------:R-:W-:-:S04]  /*6da0*/  @!P4 IMAD R11, R28, R153, RZ ;  /* 0x000000991c0bc224 */ /* 0x000fc800078e02ff */
[-C--:B------:R-:W-:Y:S01]  /*6db0*/  @!P3 IMAD R29, R29, R153.reuse, RZ ;  /* 0x000000991d1db224 */ /* 0x080fe200078e02ff */
[----:B------:R-:W-:Y:S01]  /*6dc0*/  @!P4 STG.E.U8 desc[UR36][R4.64+0x8], R11 ;  /* 0x0000080b0400c986 */ /* 0x000fe2000c101124 */
[----:B------:R-:W-:Y:S02]  /*6dd0*/  ISETP.LT.OR P4, PT, R0, 0x11, !P1 ;  /* 0x000000110000780c */ /* 0x000fe40004f81670 */
[-C--:B0-----:R-:W-:Y:S01]  /*6de0*/  @!P2 IMAD R3, R30, R153.reuse, RZ ;  /* 0x000000991e03a224 */ /* 0x081fe200078e02ff */
[----:B------:R-:W-:Y:S01]  /*6df0*/  @!P3 STG.E.U8 desc[UR36][R4.64+0x9], R29 ;  /* 0x0000091d0400b986 */ /* 0x000fe2000c101124 */
[C---:B------:R-:W-:Y:S02]  /*6e00*/  ISETP.LT.OR P3, PT, R0.reuse, 0x12, !P1 ;  /* 0x000000120000780c */ /* 0x040fe40004f61670 */
[----:B------:R-:W-:Y:S01]  /*6e10*/  @!P5 IMAD R31, R31, R153, RZ ;  /* 0x000000991f1fd224 */ /* 0x000fe200078e02ff */
[----:B------:R0:W-:Y:S01]  /*6e20*/  @!P2 STG.E.U8 desc[UR36][R6.64+0x8], R3 ;  /* 0x000008030600a986 */ /* 0x0001e2000c101124 */
[----:B------:R-:W-:-:S03]  /*6e30*/  ISETP.LT.OR P2, PT, R0, 0x11, !P0 ;  /* 0x000000110000780c */ /* 0x000fc60004741670 */
[----:B------:R-:W-:Y:S01]  /*6e40*/  @!P5 STG.E.U8 desc[UR36][R6.64+0x9], R31 ;  /* 0x0000091f0600d986 */ /* 0x000fe2000c101124 */
[----:B------:R-:W-:Y:S01]  /*6e50*/  ISETP.LT.OR P5, PT, R0, 0x12, !P0 ;  /* 0x000000120000780c */ /* 0x000fe200047a1670 */
[----:B-1----:R-:W-:-:S04]  /*6e60*/  @!P4 IMAD R9, R32, R153, RZ ;  /* 0x000000992009c224 */ /* 0x002fc800078e02ff */
        /* <DEDUP_REMOVED lines=301> */
[----:B------:R1:W-:Y:S01]  /*8140*/  @!P4 STG.E.U8 desc[UR36][R4.64+0xd8], R11 ;  /* 0x0000d80b0400c986 */ /* 0x0003e2000c101124 */
        /* <DEDUP_REMOVED lines=13> */
[-C--:B-1----:R-:W-:Y:S01]  /*8220*/  @!P2 IMAD R11, R138, R153.reuse, RZ ;  /* 0x000000998a0ba224 */ /* 0x082fe200078e02ff */
[----:B------:R-:W-:Y:S01]  /*8230*/  @!P3 STG.E.U8 desc[UR36][R4.64+0xe1], R137 ;  /* 0x0000e1890400b986 */ /* 0x000fe2000c101124 */
[C---:B------:R-:W-:Y:S02]  /*8240*/  ISETP.LT.OR P3, PT, R0.reuse, 0xea, !P1 ;  /* 0x000000ea0000780c */ /* 0x040fe40004f61670 */
[----:B------:R-:W-:Y:S01]  /*8250*/  @!P5 IMAD R139, R139, R153, RZ ;  /* 0x000000998b8bd224 */ /* 0x000fe200078e02ff */
[----:B------:R1:W-:Y:S01]  /*8260*/  @!P2 STG.E.U8 desc[UR36][R6.64+0xe0], R11 ;  /* 0x0000e00b0600a986 */ /* 0x0003e2000c101124 */
[----:B------:R-:W-:-:S03]  /*8270*/  ISETP.LT.OR P2, PT, R0, 0xe9, !P0 ;  /* 0x000000e90000780c */ /* 0x000fc60004741670 */
[----:B------:R-:W-:Y:S01]  /*8280*/  @!P5 STG.E.U8 desc[UR36][R6.64+0xe1], R139 ;  /* 0x0000e18b0600d986 */ /* 0x000fe2000c101124 */
[----:B------:R-:W-:Y:S01]  /*8290*/  ISETP.LT.OR P5, PT, R0, 0xea, !P0 ;  /* 0x000000ea0000780c */ /* 0x000fe200047a1670 */
[----:B0-----:R-:W-:-:S04]  /*82a0*/  @!P4 IMAD R3, R140, R153, RZ ;  /* 0x000000998c03c224 */ /* 0x001fc800078e02ff */
[-C--:B------:R-:W-:Y:S01]  /*82b0*/  @!P3 IMAD R141, R141, R153.reuse, RZ ;  /* 0x000000998d8db224 */ /* 0x080fe200078e02ff */
[----:B------:R0:W-:Y:S01]  /*82c0*/  @!P4 STG.E.U8 desc[UR36][R4.64+0xe8], R3 ;  /* 0x0000e8030400c986 */ /* 0x0001e2000c101124 */
[----:B------:R-:W-:Y:S02]  /*82d0*/  ISETP.LT.OR P4, PT, R0, 0xf2, !P1 ;  /* 0x000000f20000780c */ /* 0x000fe40004f81670 */
[-C--:B--2---:R-:W-:Y:S01]  /*82e0*/  @!P2 IMAD R9, R142, R153.reuse, RZ ;  /* 0x000000998e09a224 */ /* 0x084fe200078e02ff */
[----:B------:R-:W-:Y:S01]  /*82f0*/  @!P3 STG.E.U8 desc[UR36][R4.64+0xe9], R141 ;  /* 0x0000e98d0400b986 */ /* 0x000fe2000c101124 */
[C---:B------:R-:W-:Y:S02]  /*8300*/  ISETP.LT.OR P3, PT, R0.reuse, 0xf1, !P1 ;  /* 0x000000f10000780c */ /* 0x040fe40004f61670 */
[----:B------:R-:W-:Y:S01]  /*8310*/  @!P5 IMAD R143, R143, R153, RZ ;  /* 0x000000998f8fd224 */ /* 0x000fe200078e02ff */
[----:B------:R-:W-:Y:S01]  /*8320*/  @!P2 STG.E.U8 desc[UR36][R6.64+0xe8], R9 ;  /* 0x0000e8090600a986 */ /* 0x000fe2000c101124 */
[----:B------:R-:W-:-:S03]  /*8330*/  ISETP.LT.OR P2, PT, R0, 0xf1, !P0 ;  /* 0x000000f10000780c */ /* 0x000fc60004741670 */
[----:B------:R-:W-:Y:S01]  /*8340*/  @!P5 STG.E.U8 desc[UR36][R6.64+0xe9], R143 ;  /* 0x0000e98f0600d986 */ /* 0x000fe2000c101124 */
[----:B------:R-:W-:Y:S01]  /*8350*/  ISETP.LT.OR P5, PT, R0, 0xf9, !P0 ;  /* 0x000000f90000780c */ /* 0x000fe200047a1670 */
[----:B------:R-:W-:-:S04]  /*8360*/  @!P4 IMAD R145, R145, R153, RZ ;  /* 0x000000999191c224 */ /* 0x000fc800078e02ff */
[-C--:B-1----:R-:W-:Y:S01]  /*8370*/  @!P3 IMAD R11, R144, R153.reuse, RZ ;  /* 0x00000099900bb224 */ /* 0x082fe200078e02ff */
[----:B------:R-:W-:Y:S01]  /*8380*/  @!P4 STG.E.U8 desc[UR36][R4.64+0xf1], R145 ;  /* 0x0000f1910400c986 */ /* 0x000fe2000c101124 */
[C---:B------:R-:W-:Y:S02]  /*8390*/  ISETP.LT.OR P4, PT, R0.reuse, 0xf2, !P0 ;  /* 0x000000f20000780c */ /* 0x040fe40004781670 */
[C---:B------:R-:W-:Y:S01]  /*83a0*/  ISETP.LT.OR P0, PT, R0.reuse, 0xfa, !P0 ;  /* 0x000000fa0000780c */ /* 0x040fe20004701670 */
[----:B------:R1:W-:Y:S01]  /*83b0*/  @!P3 STG.E.U8 desc[UR36][R4.64+0xf0], R11 ;  /* 0x0000f00b0400b986 */ /* 0x0003e2000c101124 */
[----:B------:R-:W-:Y:S01]  /*83c0*/  ISETP.LT.OR P3, PT, R0, 0xf9, !P1 ;  /* 0x000000f90000780c */ /* 0x000fe20004f61670 */
[----:B0-----:R-:W-:Y:S01]  /*83d0*/  @!P2 IMAD R3, R146, R153, RZ ;  /* 0x000000999203a224 */ /* 0x001fe200078e02ff */
[----:B------:R-:W-:-:S04]  /*83e0*/  ISETP.LT.OR P1, PT, R0, 0xfa, !P1 ;  /* 0x000000fa0000780c */ /* 0x000fc80004f21670 */
[----:B------:R0:W-:Y:S03]  /*83f0*/  @!P2 STG.E.U8 desc[UR36][R6.64+0xf0], R3 ;  /* 0x0000f0030600a986 */ /* 0x0001e6000c101124 */
[-C--:B------:R-:W-:Y:S02]  /*8400*/  @!P4 IMAD R147, R147, R153.reuse, RZ ;  /* 0x000000999393c224 */ /* 0x080fe400078e02ff */
[-C--:B-1----:R-:W-:Y:S02]  /*8410*/  @!P5 IMAD R11, R150, R153.reuse, RZ ;  /* 0x00000099960bd224 */ /* 0x082fe400078e02ff */
[-C--:B------:R-:W-:Y:S01]  /*8420*/  @!P3 IMAD R9, R148, R153.reuse, RZ ;  /* 0x000000999409b224 */ /* 0x080fe200078e02ff */
[----:B------:R0:W-:Y:S01]  /*8430*/  @!P4 STG.E.U8 desc[UR36][R6.64+0xf1], R147 ;  /* 0x0000f1930600c986 */ /* 0x0001e2000c101124 */
[-C--:B------:R-:W-:Y:S02]  /*8440*/  @!P1 IMAD R149, R149, R153.reuse, RZ ;  /* 0x0000009995959224 */ /* 0x080fe400078e02ff */
[----:B------:R-:W-:Y:S01]  /*8450*/  @!P0 IMAD R151, R151, R153, RZ ;  /* 0x0000009997978224 */ /* 0x000fe200078e02ff */
[----:B------:R0:W-:Y:S04]  /*8460*/  @!P3 STG.E.U8 desc[UR36][R4.64+0xf8], R9 ;  /* 0x0000f8090400b986 */ /* 0x0001e8000c101124 */
[----:B------:R0:W-:Y:S04]  /*8470*/  @!P1 STG.E.U8 desc[UR36][R4.64+0xf9], R149 ;  /* 0x0000f99504009986 */ /* 0x0001e8000c101124 */
[----:B------:R0:W-:Y:S04]  /*8480*/  @!P5 STG.E.U8 desc[UR36][R6.64+0xf8], R11 ;  /* 0x0000f80b0600d986 */ /* 0x0001e8000c101124 */
[----:B------:R0:W-:Y:S02]  /*8490*/  @!P0 STG.E.U8 desc[UR36][R6.64+0xf9], R151 ;  /* 0x0000f99706008986 */ /* 0x0001e4000c101124 */
.L_x_295:
[----:B------:R-:W-:Y:S05]  /*84a0*/  BSYNC B0 ;  /* 0x0000000000007941 */ /* 0x000fea0003800000 */
.L_x_37:
[----:B0-----:R-:W2:Y:S01]  /*84b0*/  LDL.64 R2, [R1] ;  /* 0x0000000001027983 */ /* 0x001ea20000100a00 */
[----:B------:R-:W-:Y:S01]  /*84c0*/  ULDC.64 UR4, c[0x0][0x650] ;  /* 0x0001940000047ab9 */ /* 0x000fe20000000a00 */
[----:B------:R0:W-:Y:S01]  /*84d0*/  SYNCS.ARRIVE.TRANS64.A1T0 RZ, [R162+UR45], RZ ;  /* 0x000000ffa2ff79a7 */ /* 0x0001e2000810002d */
[----:B------:R-:W-:Y:S01]  /*84e0*/  PRMT R0, RZ, 0x7610, R0 ;  /* 0x00007610ff007816 */ /* 0x000fe20000000000 */
[----:B------:R-:W-:Y:S02]  /*84f0*/  IMAD.MOV.U32 R19, RZ, RZ, -0x1 ;  /* 0xffffffffff137424 */ /* 0x000fe400078e00ff */
[----:B------:R-:W-:Y:S01]  /*8500*/  IMAD.MOV.U32 R22, RZ, RZ, -0x1 ;  /* 0xffffffffff167424 */ /* 0x000fe200078e00ff */
[----:B--2---:R-:W-:-:S04]  /*8510*/  LEA R18, P0, R2, R18, 0x1 ;  /* 0x0000001202127211 */ /* 0x004fc800078008ff */
[----:B------:R-:W-:Y:S01]  /*8520*/  LEA.HI.X R17, R2, R17, R23, 0x1, P0 ;  /* 0x0000001102117211 */ /* 0x000fe200000f0c17 */
[----:B------:R-:W-:Y:S01]  /*8530*/  IMAD.MOV.U32 R2, RZ, RZ, -0x1 ;  /* 0xffffffffff027424 */ /* 0x000fe200078e00ff */
[----:B------:R-:W-:-:S04]  /*8540*/  ISETP.GE.U32.AND P0, PT, R18, UR4, PT ;  /* 0x0000000412007c0c */ /* 0x000fc8000bf06070 */
[----:B------:R-:W-:-:S13]  /*8550*/  ISETP.GE.U32.AND.EX P0, PT, R17, UR5, PT, P0 ;  /* 0x0000000511007c0c */ /* 0x000fda000bf06100 */
[----:B0-----:R-:W-:Y:S05]  /*8560*/  @P0 BRA `(.L_x_296) ;  /* 0x0000000400700947 */ /* 0x001fea0003800000 */
[----:B------:R-:W0:Y:S01]  /*8570*/  S2R R10, SR_CTAID.X ;  /* 0x00000000000a7919 */ /* 0x000e220000002500 */
[----:B------:R-:W2:Y:S01]  /*8580*/  LDC.64 R8, c[0x0][0x628] ;  /* 0x00018a00ff087b82 */ /* 0x000ea20000000a00 */
[----:B------:R-:W-:Y:S01]  /*8590*/  ULDC UR4, c[0x0][0x150] ;  /* 0x0000540000047ab9 */ /* 0x000fe20000000800 */
[----:B---3--:R-:W-:Y:S01]  /*85a0*/  IMAD.MOV.U32 R6, RZ, RZ, R18 ;  /* 0x000000ffff067224 */ /* 0x008fe200078e0012 */
[----:B------:R-:W3:Y:S01]  /*85b0*/  S2R R20, SR_CTAID.Y ;  /* 0x0000000000147919 */ /* 0x000ee20000002600 */
[----:B------:R-:W-:-:S04]  /*85c0*/  IMAD.MOV.U32 R7, RZ, RZ, R17 ;  /* 0x000000ffff077224 */ /* 0x000fc800078e0011 */
[----:B------:R-:W1:Y:S08]  /*85d0*/  LDC R15, c[0x0][0x144] ;  /* 0x00005100ff0f7b82 */ /* 0x000e700000000800 */
[----:B------:R-:W1:Y:S08]  /*85e0*/  LDC R0, c[0x0][0x630] ;  /* 0x00018c00ff007b82 */ /* 0x000e700000000800 */
[----:B------:R-:W1:Y:S01]  /*85f0*/  LDC.64 R12, c[0x0][0x620] ;  /* 0x00018800ff0c7b82 */ /* 0x000e620000000a00 */
[----:B--2---:R-:W-:-:S04]  /*8600*/  ISETP.NE.U32.AND P0, PT, R8, RZ, PT ;  /* 0x000000ff0800720c */ /* 0x004fc80003f05070 */
[----:B------:R-:W-:Y:S02]  /*8610*/  ISETP.NE.AND.EX P0, PT, R9, RZ, PT, P0 ;  /* 0x000000ff0900720c */ /* 0x000fe40003f05300 */
[----:B0-----:R-:W-:-:S05]  /*8620*/  I2FP.F32.U32 R2, R10 ;  /* 0x0000000a00027245 */ /* 0x001fca0000201000 */
[----:B------:R-:W-:-:S04]  /*8630*/  FMUL R2, R2, UR4 ;  /* 0x0000000402027c20 */ /* 0x000fc80008400000 */
[----:B------:R0:W2:Y:S02]  /*8640*/  F2I.U32.TRUNC.NTZ R14, R2 ;  /* 0x00000002000e7305 */ /* 0x0000a4000020f000 */
[----:B---3--:R-:W-:Y:S05]  /*8650*/  @!P0 BRA `(.L_x_297) ;  /* 0x0000000000288947 */ /* 0x008fea0003800000 */
[----:B------:R-:W3:Y:S02]  /*8660*/  LDC R3, c[0x0][0x634] ;  /* 0x00018d00ff037b82 */ /* 0x000ee40000000800 */
[----:B---3--:R-:W-:-:S05]  /*8670*/  IADD3 R7, P0, R18, R3, RZ ;  /* 0x0000000312077210 */ /* 0x008fca0007f1e0ff */
[----:B-1----:R-:W-:-:S04]  /*8680*/  IMAD.X R11, RZ, RZ, R17, P0 ;  /* 0x000000ffff0b7224 */ /* 0x002fc800000e0611 */
[----:B0-----:R-:W-:-:S04]  /*8690*/  IMAD.WIDE.U32 R2, R11, R8, RZ ;  /* 0x000000080b027225 */ /* 0x001fc800078e00ff */
[----:B----4-:R-:W-:-:S04]  /*86a0*/  IMAD.WIDE.U32 R4, P0, R7, R9, R2 ;  /* 0x0000000907047225 */ /* 0x010fc80007800002 */
[----:B------:R-:W-:-:S04]  /*86b0*/  IMAD.WIDE.U32 R2, R7, R8, RZ ;  /* 0x0000000807027225 */ /* 0x000fc800078e00ff */
[----:B------:R-:W-:Y:S01]  /*86c0*/  IMAD.X R7, RZ, RZ, RZ, P0 ;  /* 0x000000ffff077224 */ /* 0x000fe200000e06ff */
[----:B------:R-:W-:Y:S01]  /*86d0*/  IADD3 RZ, P0, R3, R4, RZ ;  /* 0x0000000403ff7210 */ /* 0x000fe20007f1e0ff */
[----:B------:R-:W-:-:S04]  /*86e0*/  IMAD.MOV.U32 R6, RZ, RZ, R5 ;  /* 0x000000ffff067224 */ /* 0x000fc800078e0005 */
[----:B------:R-:W-:-:S08]  /*86f0*/  IMAD.WIDE.U32.X R6, R11, R9, R6, P0 ;  /* 0x000000090b067225 */ /* 0x000fd000000e0406 */
.L_x_297:
[----:B------:R-:W3:Y:S01]  /*8700*/  LDC.64 R26, c[0x0][0x640] ;  /* 0x00019000ff1a7b82 */ /* 0x000ee20000000a00 */
[-C--:B-1----:R-:W-:Y:S01]  /*8710*/  SHF.R.U64 R11, R6, R0.reuse, R7 ;  /* 0x00000000060b7219 */ /* 0x082fe20000001207 */
[----:B------:R-:W-:Y:S01]  /*8720*/  IMAD.MOV.U32 R19, RZ, RZ, R17 ;  /* 0x000000ffff137224 */ /* 0x000fe200078e0011 */
[----:B------:R-:W-:Y:S01]  /*8730*/  SHF.R.U32.HI R0, RZ, R0, R7 ;  /* 0x00000000ff007219 */ /* 0x000fe20000011607 */
[----:B--2---:R-:W-:Y:S01]  /*8740*/  IMAD.MOV R14, RZ, RZ, -R14 ;  /* 0x000000ffff0e7224 */ /* 0x004fe200078e0a0e */
[----:B----4-:R-:W-:Y:S01]  /*8750*/  IADD3 R5, P0, RZ, -R11, RZ ;  /* 0x8000000bff057210 */ /* 0x010fe20007f1e0ff */
[----:B------:R-:W-:Y:S01]  /*8760*/  ULDC UR4, c[0x0][0x154] ;  /* 0x0000550000047ab9 */ /* 0x000fe20000000800 */
[----:B------:R-:W-:Y:S01]  /*8770*/  IMAD.MOV.U32 R7, RZ, RZ, 0x1 ;  /* 0x00000001ff077424 */ /* 0x000fe200078e00ff */
[----:B------:R-:W1:Y:S01]  /*8780*/  LDC R4, c[0x0][0x618] ;  /* 0x00018600ff047b82 */ /* 0x000e620000000800 */
[----:B------:R-:W-:Y:S02]  /*8790*/  IMAD R22, R15, R14, R10 ;  /* 0x0000000e0f167224 */ /* 0x000fe400078e020a */
[----:B------:R-:W-:-:S04]  /*87a0*/  IMAD.X R3, RZ, RZ, ~R0, P0 ;  /* 0x000000ffff037224 */ /* 0x000fc800000e0e00 */
[-C--:B------:R-:W-:Y:S01]  /*87b0*/  IMAD R0, R3, R12.reuse, RZ ;  /* 0x0000000c03007224 */ /* 0x080fe200078e02ff */
[----:B------:R-:W2:Y:S01]  /*87c0*/  LDC R6, c[0x0][0x608] ;  /* 0x00018200ff067b82 */ /* 0x000ea20000000800 */
[----:B0-----:R-:W-:-:S04]  /*87d0*/  IMAD.WIDE.U32 R2, R5, R12, R18 ;  /* 0x0000000c05027225 */ /* 0x001fc800078e0012 */
[----:B------:R-:W-:Y:S01]  /*87e0*/  IMAD R5, R5, R13, R0 ;  /* 0x0000000d05057224 */ /* 0x000fe200078e0200 */
[----:B------:R-:W-:Y:S02]  /*87f0*/  I2FP.F32.U32 R0, R20 ;  /* 0x0000001400007245 */ /* 0x000fe40000201000 */
[----:B------:R-:W0:Y:S01]  /*8800*/  LDC R24, c[0x0][0x658] ;  /* 0x00019600ff187b82 */ /* 0x000e220000000800 */
[----:B------:R-:W-:Y:S01]  /*8810*/  IMAD.IADD R3, R3, 0x1, R5 ;  /* 0x0000000103037824 */ /* 0x000fe200078e0205 */
[----:B---3--:R-:W-:Y:S01]  /*8820*/  ISETP.NE.U32.AND P0, PT, R26, RZ, PT ;  /* 0x000000ff1a00720c */ /* 0x008fe20003f05070 */
[----:B------:R-:W-:Y:S01]  /*8830*/  FMUL R0, R0, UR4 ;  /* 0x0000000400007c20 */ /* 0x000fe20008400000 */
[----:B------:R-:W-:Y:S02]  /*8840*/  IMAD.MOV.U32 R5, RZ, RZ, -0x1 ;  /* 0xffffffffff057424 */ /* 0x000fe400078e00ff */
[----:B------:R-:W-:Y:S01]  /*8850*/  ISETP.NE.AND.EX P0, PT, R27, RZ, PT, P0 ;  /* 0x000000ff1b00720c */ /* 0x000fe20003f05300 */
[----:B------:R3:W4:Y:S01]  /*8860*/  F2I.U32.TRUNC.NTZ R12, R0 ;  /* 0x00000000000c7305 */ /* 0x000722000020f000 */
[----:B------:R-:W3:Y:S01]  /*8870*/  LDC R15, c[0x0][0x148] ;  /* 0x00005200ff0f7b82 */ /* 0x000ee20000000800 */
[----:B-1----:R-:W-:-:S02]  /*8880*/  SHF.R.U64 R10, R2, R4, R3 ;  /* 0x00000004020a7219 */ /* 0x002fc40000001203 */
[----:B------:R-:W-:-:S05]  /*8890*/  SHF.R.U32.HI R3, RZ, R4, R3 ;  /* 0x00000004ff037219 */ /* 0x000fca0000011603 */
[----:B------:R-:W1:Y:S01]  /*88a0*/  LDC R14, c[0x0][0x600] ;  /* 0x00018000ff0e7b82 */ /* 0x000e620000000800 */
[-CC-:B--2---:R-:W-:Y:S02]  /*88b0*/  SHF.R.U64 R8, R10, R6.reuse, R3.reuse ;  /* 0x000000060a087219 */ /* 0x184fe40000001203 */
[----:B------:R-:W-:-:S05]  /*88c0*/  SHF.R.U32.HI R3, RZ, R6, R3 ;  /* 0x00000006ff037219 */ /* 0x000fca0000011603 */
[----:B------:R-:W2:Y:S01]  /*88d0*/  LDC R21, c[0x0][0x648] ;  /* 0x00019200ff157b82 */ /* 0x000ea20000000800 */
[-CC-:B0-----:R-:W-:Y:S02]  /*88e0*/  SHF.R.U64 R13, R8, R24.reuse, R3.reuse ;  /* 0x00000018080d7219 */ /* 0x181fe40000001203 */
[-C--:B------:R-:W-:Y:S02]  /*88f0*/  SHF.L.U32 R5, R5, R24.reuse, RZ ;  /* 0x0000001805057219 */ /* 0x080fe400000006ff */
[-C--:B------:R-:W-:Y:S01]  /*8900*/  SHF.R.U32.HI R3, RZ, R24.reuse, R3 ;  /* 0x00000018ff037219 */ /* 0x080fe20000011603 */
[----:B------:R-:W-:Y:S01]  /*8910*/  IMAD.MOV.U32 R2, RZ, RZ, R13 ;  /* 0x000000ffff027224 */ /* 0x000fe200078e000d */
[----:B------:R-:W-:Y:S01]  /*8920*/  SHF.L.U32 R24, R7, R24, RZ ;  /* 0x0000001807187219 */ /* 0x000fe200000006ff */
[----:B------:R-:W0:Y:S01]  /*8930*/  LDC R25, c[0x0][0x638] ;  /* 0x00018e00ff197b82 */ /* 0x000e220000000800 */
[----:B------:R-:W-:-:S07]  /*8940*/  LOP3.LUT R19, RZ, R5, RZ, 0x33, !PT ;  /* 0x00000005ff137212 */ /* 0x000fce00078e33ff */
[----:B------:R-:W0:Y:S01]  /*8950*/  LDC R28, c[0x0][0x610] ;  /* 0x00018400ff1c7b82 */ /* 0x000e220000000800 */
[----:B----4-:R-:W-:Y:S05]  /*8960*/  @!P0 BRA `(.L_x_298) ;  /* 0x0000000000288947 */ /* 0x010fea0003800000 */
[----:B---3--:R-:W3:Y:S02]  /*8970*/  LDC R0, c[0x0][0x64c] ;  /* 0x00019300ff007b82 */ /* 0x008ee40000000800 */
[----:B---3--:R-:W-:-:S05]  /*8980*/  IADD3 R7, P0, R13, R0, RZ ;  /* 0x000000000d077210 */ /* 0x008fca0007f1e0ff */
        /* <DEDUP_REMOVED lines=8> */
.L_x_298:
[----:B------:R-:W4:Y:S01]  /*8a10*/  LDC R4, c[0x0][0x65c] ;  /* 0x00019700ff047b82 */ /* 0x000f220000000800 */
[----:B--23--:R-:W-:Y:S01]  /*8a20*/  SHF.R.U64 R0, R2, R21, R3 ;  /* 0x0000001502007219 */ /* 0x00cfe20000001203 */
[----:B-1----:R-:W-:Y:S01]  /*8a30*/  VIADD R3, R14, 0xffffffff ;  /* 0xffffffff0e037836 */ /* 0x002fe20000000000 */
[----:B------:R-:W-:Y:S01]  /*8a40*/  LOP3.LUT R19, R8, R19, RZ, 0xc0, !PT ;  /* 0x0000001308137212 */ /* 0x000fe200078ec0ff */
[----:B------:R-:W-:Y:S02]  /*8a50*/  IMAD.MOV R12, RZ, RZ, -R12 ;  /* 0x000000ffff0c7224 */ /* 0x000fe400078e0a0c */
[----:B------:R-:W-:Y:S01]  /*8a60*/  IMAD.MOV R2, RZ, RZ, -R0 ;  /* 0x000000ffff027224 */ /* 0x000fe200078e0a00 */
[----:B------:R-:W-:Y:S01]  /*8a70*/  LOP3.LUT R3, R10, R3, RZ, 0xc0, !PT ;  /* 0x000000030a037212 */ /* 0x000fe200078ec0ff */
[----:B------:R-:W-:Y:S02]  /*8a80*/  IMAD R19, R24, R0, R19 ;  /* 0x0000000018137224 */ /* 0x000fe400078e0213 */
[----:B0-----:R-:W-:-:S04]  /*8a90*/  IMAD R0, R2, R25, R13 ;  /* 0x0000001902007224 */ /* 0x001fc800078e020d */
[----:B------:R-:W-:Y:S01]  /*8aa0*/  IMAD R2, R0, R14, R3 ;  /* 0x0000000e00027224 */ /* 0x000fe200078e0203 */
[----:B----4-:R-:W-:Y:S01]  /*8ab0*/  ISETP.NE.AND P0, PT, R4, 0x1, PT ;  /* 0x000000010400780c */ /* 0x010fe20003f05270 */
[----:B------:R-:W-:-:S05]  /*8ac0*/  IMAD.MOV.U32 R4, RZ, RZ, 0x1 ;  /* 0x00000001ff047424 */ /* 0x000fca00078e00ff */
[----:B------:R-:W-:-:S07]  /*8ad0*/  PRMT R0, R4, 0x7610, R0 ;  /* 0x0000761004007816 */ /* 0x000fce0000000000 */
[----:B------:R-:W-:-:S04]  /*8ae0*/  @P0 IMAD R22, R15, R12, R20 ;  /* 0x0000000c0f160224 */ /* 0x000fc800078e0214 */
[----:B------:R-:W-:-:S05]  /*8af0*/  IMAD R19, R19, R28, R22 ;  /* 0x0000001c13137224 */ /* 0x000fca00078e0216 */
[----:B------:R-:W-:Y:S02]  /*8b00*/  SEL R22, R2, R19, !P0 ;  /* 0x0000001302167207 */ /* 0x000fe40004000000 */
[----:B------:R-:W-:Y:S01]  /*8b10*/  SEL R19, R19, R2, !P0 ;  /* 0x0000000213137207 */ /* 0x000fe20004000000 */
[----:B------:R-:W-:-:S07]  /*8b20*/  IMAD.MOV.U32 R2, RZ, RZ, R11 ;  /* 0x000000ffff027224 */ /* 0x000fce00078e000b */
.L_x_296:
[----:B------:R-:W-:Y:S02]  /*8b30*/  LOP3.LUT P0, RZ, R0, 0xff, RZ, 0xc0, !PT ;  /* 0x000000ff00ff7812 */ /* 0x000fe4000780c0ff */
[----:B------:R-:W-:-:S11]  /*8b40*/  LOP3.LUT R165, R165, 0x1, RZ, 0x3c, !PT ;  /* 0x00000001a5a57812 */ /* 0x000fd600078e3cff */
[----:B------:R-:W-:Y:S05]  /*8b50*/  @P0 BRA `(.L_x_299) ;  /* 0xffffff8c000c0947 */ /* 0x000fea000383ffff */
[----:B------:R-:W-:Y:S05]  /*8b60*/  EXIT ;  /* 0x000000000000794d */ /* 0x000fea0003800000 */
.L_x_18:
[----:B------:R-:W-:-:S08]  /*8b70*/  ISETP.NE.AND P0, PT, R5, RZ, PT ;  /* 0x000000ff0500720c */ /* 0x000fd00003f05270 */
[----:B0-----:R-:W0:-:S00]  /*8b80*/  USETMAXREG.DEALLOC.CTAPOOL 0x28 ;  /* 0x00000028000079c8 */ /* 0x001e0000080e0500 */
[----:B------:R-:W-:Y:S05]  /*8b90*/  @P0 EXIT ;  /* 0x000000000000094d */ /* 0x000fea0003800000 */
[----:B0-----:R-:W-:Y:S01]  /*8ba0*/  LOP3.LUT P0, RZ, R8, 0xff, RZ, 0xc0, !PT ;  /* 0x000000ff08ff7812 */ /* 0x001fe2000780c0ff */
[----:B------:R-:W-:Y:S02]  /*8bb0*/  IMAD.MOV.U32 R0, RZ, RZ, 0x1 ;  /* 0x00000001ff007424 */ /* 0x000fe400078e00ff */
[----:B------:R-:W-:-:S10]  /*8bc0*/  IMAD.MOV.U32 R8, RZ, RZ, RZ ;  /* 0x000000ffff087224 */ /* 0x000fd400078e00ff */
[----:B------:R-:W-:Y:S05]  /*8bd0*/  @!P0 BRA `(.L_x_300) ;  /* 0x0000000c00408947 */ /* 0x000fea0003800000 */
[----:B------:R-:W0:Y:S01]  /*8be0*/  S2R R10, SR_CgaCtaId ;  /* 0x00000000000a7919 */ /* 0x000e220000008800 */
[----:B------:R-:W-:Y:S01]  /*8bf0*/  LOP3.LUT P0, RZ, R4, 0x1f, RZ, 0xc0, !PT ;  /* 0x0000001f04ff7812 */ /* 0x000fe2000780c0ff */
[----:B------:R-:W-:Y:S01]  /*8c00*/  ULDC UR5, c[0x0][0x658] ;  /* 0x0001960000057ab9 */ /* 0x000fe20000000800 */
[C---:B------:R-:W-:Y:S01]  /*8c10*/  ISETP.NE.AND P2, PT, R3.reuse, RZ, PT ;  /* 0x000000ff0300720c */ /* 0x040fe20003f45270 */
[----:B------:R-:W-:Y:S01]  /*8c20*/  UMOV UR6, 0xffffffff ;  /* 0xffffffff00067882 */ /* 0x000fe20000000000 */
[----:B------:R-:W-:Y:S01]  /*8c30*/  ISETP.NE.OR P0, PT, R3, RZ, !P0 ;  /* 0x000000ff0300720c */ /* 0x000fe20004705670 */
[----:B------:R-:W-:Y:S01]  /*8c40*/  BSSY B0, `(.L_x_300) ;  /* 0x00000c9000007945 */ /* 0x000fe20003800000 */
[----:B------:R-:W-:Y:S01]  /*8c50*/  USHF.L.U32 UR6, UR6, UR5, URZ ;  /* 0x0000000506067299 */ /* 0x000fe2000800063f */
[----:B------:R-:W-:Y:S01]  /*8c60*/  IMAD.MOV.U32 R9, RZ, RZ, 0x1 ;  /* 0x00000001ff097424 */ /* 0x000fe200078e00ff */
[----:B------:R-:W-:Y:S01]  /*8c70*/  LOP3.LUT R6, R16, 0x2, RZ, 0xfc, !PT ;  /* 0x0000000210067812 */ /* 0x000fe200078efcff */
[----:B------:R-:W-:Y:S01]  /*8c80*/  IMAD.MOV.U32 R0, RZ, RZ, 0x1 ;  /* 0x00000001ff007424 */ /* 0x000fe200078e00ff */
[----:B------:R-:W-:Y:S01]  /*8c90*/  ULDC UR4, c[0x0][0x600] ;  /* 0x0001800000047ab9 */ /* 0x000fe20000000800 */
[----:B------:R-:W-:Y:S01]  /*8ca0*/  IMAD.MOV.U32 R8, RZ, RZ, RZ ;  /* 0x000000ffff087224 */ /* 0x000fe200078e00ff */
[----:B------:R-:W-:Y:S01]  /*8cb0*/  UMOV UR7, 0x1 ;  /* 0x0000000100077882 */ /* 0x000fe20000000000 */
[----:B------:R-:W-:-:S02]  /*8cc0*/  UIADD3 UR19, UR40, 0x1, URZ ;  /* 0x0000000128137890 */ /* 0x000fc4000fffe03f */
[----:B------:R-:W-:Y:S02]  /*8cd0*/  UIADD3 UR15, UR4, -0x1, URZ ;  /* 0xffffffff040f7890 */ /* 0x000fe4000fffe03f */
[----:B------:R-:W-:Y:S02]  /*8ce0*/  USHF.L.U32 UR17, UR7, UR5, URZ ;  /* 0x0000000507117299 */ /* 0x000fe4000800063f */
[----:B------:R-:W-:Y:S01]  /*8cf0*/  ULOP3.LUT UR16, URZ, UR6, URZ, 0x33, !UPT ;  /* 0x000000063f107292 */ /* 0x000fe2000f8e333f */
[----:B------:R-:W-:Y:S01]  /*8d00*/  ULDC.64 UR20, c[0x0][0x198] ;  /* 0x0000660000147ab9 */ /* 0x000fe20000000a00 */
[C---:B0-----:R-:W-:Y:S02]  /*8d10*/  IMAD.SHL.U32 R3, R10.reuse, 0x2000, RZ ;  /* 0x000020000a037824 */ /* 0x041fe400078e00ff */
[----:B------:R-:W-:-:S03]  /*8d20*/  IMAD.SHL.U32 R10, R10, 0x80, RZ ;  /* 0x000000800a0a7824 */ /* 0x000fc600078e00ff */
[----:B------:R-:W-:Y:S02]  /*8d30*/  LOP3.LUT R3, R3, 0x2000, RZ, 0xc0, !PT ;  /* 0x0000200003037812 */ /* 0x000fe400078ec0ff */
[----:B------:R-:W-:-:S03]  /*8d40*/  LOP3.LUT R10, R10, 0x80, RZ, 0xc0, !PT ;  /* 0x000000800a0a7812 */ /* 0x000fc600078ec0ff */
[----:B------:R-:W-:-:S07]  /*8d50*/  VIADD R7, R3, 0xb180 ;  /* 0x0000b18003077836 */ /* 0x000fce0000000000 */
.L_x_312:
[----:B------:R-:W-:-:S03]  /*8d60*/  UMOV UR4, 0xffffffff ;  /* 0xffffffff00047882 */ /* 0x000fc60000000000 */
[----:B------:R-:W-:Y:S05]  /*8d70*/  BRA.DIV UR4, `(.L_x_301) ;  /* 0x0000001204e87947 */ /* 0x000fea000b800000 */
[----:B------:R-:W-:-:S13]  /*8d80*/  ELECT P6, URZ, PT ;  /* 0x00000000003f782f */ /* 0x000fda00038c0000 */
.L_x_332:
[----:B------:R-:W0:Y:S01]  /*8d90*/  LDC R3, c[0x0][0x28c] ;  /* 0x0000a300ff037b82 */ /* 0x000e220000000800 */
[----:B------:R-:W-:Y:S01]  /*8da0*/  BSSY B1, `(.L_x_302) ;  /* 0x0000039000017945 */ /* 0x000fe20003800000 */
[----:B0-----:R-:W-:-:S13]  /*8db0*/  ISETP.LT.OR P6, PT, R3, 0x1, !P6 ;  /* 0x000000010300780c */ /* 0x001fda00077c1670 */
[----:B------:R-:W-:Y:S05]  /*8dc0*/  @P6 BRA `(.L_x_303) ;  /* 0x0000000000d86947 */ /* 0x000fea0003800000 */
[----:B------:R-:W-:Y:S02]  /*8dd0*/  IMAD R22, R22, 0x100, R10 ;  /* 0x0000010016167824 */ /* 0x000fe400078e020a */
[----:B------:R-:W-:Y:S02]  /*8de0*/  IMAD.SHL.U32 R19, R19, 0x40, RZ ;  /* 0x0000004013137824 */ /* 0x000fe400078e00ff */
[----:B------:R-:W-:Y:S02]  /*8df0*/  IMAD.MOV.U32 R14, RZ, RZ, RZ ;  /* 0x000000ffff0e7224 */ /* 0x000fe400078e00ff */
[----:B------:R-:W-:Y:S02]  /*8e00*/  IMAD.U32 R15, RZ, RZ, UR19 ;  /* 0x00000013ff0f7e24 */ /* 0x000fe4000f8e00ff */
[----:B------:R-:W-:Y:S02]  /*8e10*/  IMAD.MOV.U32 R3, RZ, RZ, R0 ;  /* 0x000000ffff037224 */ /* 0x000fe400078e0000 */
[----:B------:R-:W-:-:S07]  /*8e20*/  IMAD.MOV.U32 R4, RZ, RZ, R8 ;  /* 0x000000ffff047224 */ /* 0x000fce00078e0008 */
.L_x_307:
[----:B------:R-:W0:Y:S01]  /*8e30*/  S2R R12, SR_CgaCtaId ;  /* 0x00000000000c7919 */ /* 0x000e220000008800 */
[----:B------:R-:W-:Y:S01]  /*8e40*/  MOV R5, 0x400 ;  /* 0x0000040000057802 */ /* 0x000fe20000000f00 */
[----:B------:R-:W1:Y:S03]  /*8e50*/  @!P2 LDC R11, c[0x0][0x500] ;  /* 0x00014000ff0bab82 */ /* 0x000e660000000800 */
[----:B0-----:R-:W-:Y:S02]  /*8e60*/  LEA R13, R12, R5, 0x18 ;  /* 0x000000050c0d7211 */ /* 0x001fe400078ec0ff */
[----:B------:R-:W-:-:S03]  /*8e70*/  SHF.L.U32 R5, R3, 0x1f, RZ ;  /* 0x0000001f03057819 */ /* 0x000fc600000006ff */
[----:B------:R-:W-:-:S04]  /*8e80*/  IMAD R12, R4, 0x8, R13 ;  /* 0x00000008040c7824 */ /* 0x000fc800078e020d */
[----:B------:R-:W0:Y:S02]  /*8e90*/  SYNCS.PHASECHK.TRANS64.TRYWAIT P1, [R12+URZ+0x58], R5 ;  /* 0x000058050c0075a7 */ /* 0x000e24000802017f */
[----:B01----:R-:W-:Y:S05]  /*8ea0*/  @!P1 BRA `(.L_x_304) ;  /* 0x0000001000bc9947 */ /* 0x003fea0003800000 */
.L_x_333:
[----:B0-----:R-:W-:Y:S01]  /*8eb0*/  PRMT R5, R6, 0x9910, RZ ;  /* 0x0000991006057816 */ /* 0x001fe200000000ff */
[----:B------:R0:W-:Y:S03]  /*8ec0*/  @!P2 SYNCS.ARRIVE.TRANS64 RZ, [R12+URZ], R11 ;  /* 0x0000000b0cffa9a7 */ /* 0x0001e6000800003f */
[----:B------:R-:W-:-:S13]  /*8ed0*/  ISETP.NE.AND P1, PT, R5, 0x2, PT ;  /* 0x000000020500780c */ /* 0x000fda0003f25270 */
[----:B0-----:R-:W-:Y:S05]  /*8ee0*/  @P1 BRA `(.L_x_305) ;  /* 0x0000000000041947 */ /* 0x001fea0003800000 */
[----:B------:R-:W-:Y:S01]  /*8ef0*/  BPT.TRAP 0x1 ;  /* 0x000000040000795c */ /* 0x000fe20000300000 */
.L_x_305:
[----:B------:R-:W-:Y:S05]  /*8f00*/  @P0 BRA `(.L_x_306) ;  /* 0x0000000000040947 */ /* 0x000fea0003800000 */
[----:B------:R-:W-:Y:S01]  /*8f10*/  BPT.TRAP 0x1 ;  /* 0x000000040000795c */ /* 0x000fe20000300000 */
.L_x_306:
[----:B------:R-:W-:Y:S01]  /*8f20*/  R2UR UR13, R13 ;  /* 0x000000000d0d72ca */ /* 0x000fe200000e0000 */
[----:B------:R-:W-:Y:S01]  /*8f30*/  IMAD R13, R4, 0x1000, R13 ;  /* 0x00001000040d7824 */ /* 0x000fe200078e020d */
[----:B------:R-:W-:Y:S01]  /*8f40*/  R2UR UR9, R12 ;  /* 0x000000000c0972ca */ /* 0x000fe200000e0000 */
[C---:B------:R-:W-:Y:S01]  /*8f50*/  IMAD R5, R4.reuse, 0x4000, R7 ;  /* 0x0000400004057824 */ /* 0x040fe200078e0207 */
[----:B------:R-:W-:Y:S01]  /*8f60*/  UIADD3 UR4, UP0, UR20, 0xf0, URZ ;  /* 0x000000f014047890 */ /* 0x000fe2000ff1e03f */
[----:B------:R-:W-:Y:S01]  /*8f70*/  VIADD R15, R15, 0xffffffff ;  /* 0xffffffff0f0f7836 */ /* 0x000fe20000000000 */
[----:B------:R-:W-:Y:S01]  /*8f80*/  R2UR UR5, R13 ;  /* 0x000000000d0572ca */ /* 0x000fe200000e0000 */
[----:B------:R-:W-:Y:S01]  /*8f90*/  UIADD3 UR22, UP1, UR20, 0x1f0, URZ ;  /* 0x000001f014167890 */ /* 0x000fe2000ff3e03f */
[----:B------:R-:W-:Y:S01]  /*8fa0*/  R2UR UR8, R5 ;  /* 0x00000000050872ca */ /* 0x000fe200000e0000 */
[----:B------:R-:W-:Y:S01]  /*8fb0*/  VIADD R4, R4, 0x1 ;  /* 0x0000000104047836 */ /* 0x000fe20000000000 */
[----:B------:R-:W-:Y:S01]  /*8fc0*/  R2UR UR11, R19 ;  /* 0x00000000130b72ca */ /* 0x000fe200000e0000 */
[----:B------:R-:W-:Y:S01]  /*8fd0*/  UIADD3.X UR23, URZ, UR21, URZ, UP1, !UPT ;  /* 0x000000153f177290 */ /* 0x000fe20008ffe43f */
[----:B------:R-:W-:Y:S01]  /*8fe0*/  R2UR UR10, R14 ;  /* 0x000000000e0a72ca */ /* 0x000fe200000e0000 */
[----:B------:R-:W-:Y:S01]  /*8ff0*/  UMOV UR6, 0x0 ;  /* 0x0000000000067882 */ /* 0x000fe20000000000 */
[----:B------:R-:W-:Y:S01]  /*9000*/  R2UR UR12, R2 ;  /* 0x00000000020c72ca */ /* 0x000fe200000e0000 */
[----:B------:R-:W-:Y:S01]  /*9010*/  UMOV UR7, 0x10000000 ;  /* 0x1000000000077882 */ /* 0x000fe20000000000 */
[----:B------:R-:W-:Y:S01]  /*9020*/  R2UR UR18, R22 ;  /* 0x00000000161272ca */ /* 0x000fe200000e0000 */
[----:B------:R-:W-:Y:S01]  /*9030*/  UMOV UR24, 0x30000 ;  /* 0x0003000000187882 */ /* 0x000fe20000000000 */
[----:B------:R-:W-:Y:S01]  /*9040*/  ISETP.GT.AND P3, PT, R15, 0x1, PT ;  /* 0x000000010f00780c */ /* 0x000fe20003f64270 */
[----:B------:R-:W-:Y:S01]  /*9050*/  UIADD3 UR14, UR5, 0x180, URZ ;  /* 0x00000180050e7890 */ /* 0x000fe2000fffe03f */
[----:B------:R-:W-:Y:S01]  /*9060*/  ISETP.NE.AND P1, PT, R4, 0xb, PT ;  /* 0x0000000b0400780c */ /* 0x000fe20003f25270 */
[----:B------:R-:W-:Y:S01]  /*9070*/  UIADD3.X UR5, URZ, UR21, URZ, UP0, !UPT ;  /* 0x000000153f057290 */ /* 0x000fe200087fe43f */
[----:B------:R-:W-:Y:S01]  /*9080*/  VIADD R14, R14, 0x40 ;  /* 0x000000400e0e7836 */ /* 0x000fe20000000000 */
[----:B------:R-:W-:Y:S01]  /*9090*/  UIADD3 UR13, UR13, UR8, URZ ;  /* 0x000000080d0d7290 */ /* 0x000fe2000fffe03f */
[----:B------:R-:W-:-:S02]  /*90a0*/  SEL R12, RZ, 0x1, P1 ;  /* 0x00000001ff0c7807 */ /* 0x000fc40000800000 */
[----:B------:R-:W-:Y:S01]  /*90b0*/  UMOV UR8, UR14 ;  /* 0x0000000e00087c82 */ /* 0x000fe20008000000 */
[----:B------:R-:W-:Y:S02]  /*90c0*/  SEL R4, R4, RZ, P1 ;  /* 0x000000ff04047207 */ /* 0x000fe40000800000 */
[----:B------:R-:W-:Y:S01]  /*90d0*/  LOP3.LUT R3, R3, R12, RZ, 0x3c, !PT ;  /* 0x0000000c03037212 */ /* 0x000fe200078e3cff */
[----:B------:R0:W-:Y:S02]  /*90e0*/  UTMALDG.3D [UR8], [UR4], desc[UR6] ;  /* 0x00000608040075b4 */ /* 0x0001e40008011000 */
[----:B0-----:R-:W-:Y:S01]  /*90f0*/  UMOV UR11, UR18 ;  /* 0x00000012000b7c82 */ /* 0x001fe20008000000 */
[----:B------:R-:W-:Y:S02]  /*9100*/  UMOV UR8, UR13 ;  /* 0x0000000d00087c82 */ /* 0x000fe40008000000 */
[----:B------:R0:W-:Y:S02]  /*9110*/  UTMALDG.3D.MULTICAST [UR8], [UR22], UR24, desc[UR6] ;  /* 0x00000608160073b4 */ /* 0x0001e40008011818 */
[----:B0-----:R-:W-:Y:S05]  /*9120*/  @P3 BRA `(.L_x_307) ;  /* 0xfffffffc00403947 */ /* 0x001fea000383ffff */
.L_x_303:
[----:B------:R-:W-:Y:S05]  /*9130*/  BSYNC B1 ;  /* 0x0000000000017941 */ /* 0x000fea0003800000 */
.L_x_302:
[----:B------:R-:W2:Y:S01]  /*9140*/  LDL.64 R12, [R1] ;  /* 0x00000000010c7983 */ /* 0x000ea20000100a00 */
[----:B------:R-:W-:Y:S01]  /*9150*/  LOP3.LUT P4, RZ, R9, 0xff, RZ, 0xc0, !PT ;  /* 0x000000ff09ff7812 */ /* 0x000fe2000788c0ff */
[----:B------:R-:W-:Y:S01]  /*9160*/  VIADD R8, R8, UR40 ;  /* 0x0000002808087c36 */ /* 0x000fe20008000000 */
[----:B------:R-:W-:Y:S01]  /*9170*/  ULDC.64 UR4, c[0x0][0x650] ;  /* 0x0001940000047ab9 */ /* 0x000fe20000000a00 */
[----:B------:R-:W-:Y:S01]  /*9180*/  IMAD.U32 R5, RZ, RZ, UR40 ;  /* 0x00000028ff057e24 */ /* 0x000fe2000f8e00ff */
[----:B------:R-:W-:Y:S01]  /*9190*/  UISETP.GE.U32.AND UP0, UPT, UR40, 0xb, UPT ;  /* 0x0000000b2800788c */ /* 0x000fe2000bf06070 */
[----:B------:R-:W-:Y:S01]  /*91a0*/  BSSY B1, `(.L_x_308) ;  /* 0x0000070000017945 */ /* 0x000fe20003800000 */
[----:B------:R-:W-:Y:S01]  /*91b0*/  ISETP.GT.U32.AND P1, PT, R8, 0xa, PT ;  /* 0x0000000a0800780c */ /* 0x000fe20003f24070 */
[----:B------:R-:W-:Y:S01]  /*91c0*/  IMAD.MOV.U32 R19, RZ, RZ, -0x1 ;  /* 0xffffffffff137424 */ /* 0x000fe200078e00ff */
[----:B------:R-:W-:Y:S01]  /*91d0*/  PRMT R9, RZ, 0x7610, R9 ;  /* 0x00007610ff097816 */ /* 0x000fe20000000009 */
[----:B------:R-:W-:Y:S01]  /*91e0*/  IMAD.MOV.U32 R22, RZ, RZ, -0x1 ;  /* 0xffffffffff167424 */ /* 0x000fe200078e00ff */
[----:B------:R-:W-:-:S02]  /*91f0*/  ISETP.LT.U32.AND P1, PT, R5, 0xb, P1 ;  /* 0x0000000b0500780c */ /* 0x000fc40000f21070 */
[----:B------:R-:W-:Y:S01]  /*9200*/  PLOP3.LUT P3, PT, PT, PT, UP0, 0x80, 0x0 ;  /* 0x000000000000781c */ /* 0x000fe20003f6f008 */
[----:B------:R-:W0:Y:S01]  /*9210*/  @P4 S2R R3, SR_CgaCtaId ;  /* 0x0000000000034919 */ /* 0x000e220000008800 */
[----:B------:R-:W-:-:S04]  /*9220*/  @P4 MOV R2, 0x400 ;  /* 0x0000040000024802 */ /* 0x000fc80000000f00 */
[----:B0-----:R-:W-:Y:S01]  /*9230*/  @P4 LEA R4, R3, R2, 0x18 ;  /* 0x0000000203044211 */ /* 0x001fe200078ec0ff */
[----:B------:R-:W-:-:S03]  /*9240*/  IMAD.WIDE.U32 R2, R8, -0x45d1745d, RZ ;  /* 0xba2e8ba308027825 */ /* 0x000fc600078e00ff */
[----:B------:R0:W-:Y:S01]  /*9250*/  @P4 SYNCS.ARRIVE.TRANS64.A1T0 RZ, [R4+URZ+0xe8], RZ ;  /* 0x0000e8ff04ff49a7 */ /* 0x0001e2000810003f */
[----:B------:R-:W-:Y:S01]  /*9260*/  IMAD.MOV.U32 R2, RZ, RZ, -0x1 ;  /* 0xffffffffff027424 */ /* 0x000fe200078e00ff */
[----:B------:R-:W-:Y:S02]  /*9270*/  SHF.R.U32.HI R5, RZ, 0x3, R3 ;  /* 0x00000003ff057819 */ /* 0x000fe40000011603 */
[----:B------:R-:W-:-:S03]  /*9280*/  SEL R3, RZ, 0x1, !P1 ;  /* 0x00000001ff037807 */ /* 0x000fc60004800000 */
[----:B------:R-:W-:Y:S01]  /*9290*/  IMAD R8, R5, -0xb, R8 ;  /* 0xfffffff505087824 */ /* 0x000fe200078e0208 */
[----:B------:R-:W-:Y:S02]  /*92a0*/  LOP3.LUT R0, R0, R3, RZ, 0x3c, !PT ;  /* 0x0000000300007212 */ /* 0x000fe400078e3cff */
[----:B------:R-:W-:Y:S02]  /*92b0*/  PRMT R3, RZ, 0x7610, R3 ;  /* 0x00007610ff037816 */ /* 0x000fe40000000003 */
[----:B------:R-:W-:Y:S02]  /*92c0*/  @P3 LOP3.LUT R0, R0, 0x1, R5, 0x78, !PT ;  /* 0x0000000100003812 */ /* 0x000fe400078e7805 */
[----:B--2---:R-:W-:-:S04]  /*92d0*/  IADD3 R18, P4, R18, R12, RZ ;  /* 0x0000000c12127210 */ /* 0x004fc80007f9e0ff */
[----:B------:R-:W-:Y:S01]  /*92e0*/  ISETP.GE.U32.AND P1, PT, R18, UR4, PT ;  /* 0x0000000412007c0c */ /* 0x000fe2000bf26070 */
[----:B------:R-:W-:-:S05]  /*92f0*/  IMAD.X R17, R17, 0x1, R23, P4 ;  /* 0x0000000111117824 */ /* 0x000fca00020e0617 */
[----:B------:R-:W-:-:S13]  /*9300*/  ISETP.GE.U32.AND.EX P1, PT, R17, UR5, PT, P1 ;  /* 0x0000000511007c0c */ /* 0x000fda000bf26110 */
[----:B0-----:R-:W-:Y:S05]  /*9310*/  @P1 BRA `(.L_x_309) ;  /* 0x0000000400601947 */ /* 0x001fea0003800000 */
[----:B------:R-:W0:Y:S01]  /*9320*/  S2R R12, SR_CTAID.X ;  /* 0x00000000000c7919 */ /* 0x000e220000002500 */
[----:B------:R-:W-:Y:S01]  /*9330*/  ULDC.64 UR4, c[0x0][0x628] ;  /* 0x00018a0000047ab9 */ /* 0x000fe20000000a00 */
[----:B------:R-:W-:Y:S01]  /*9340*/  ULDC UR7, c[0x0][0x630] ;  /* 0x00018c0000077ab9 */ /* 0x000fe20000000800 */
[----:B------:R-:W-:Y:S01]  /*9350*/  ISETP.NE.U32.AND P1, PT, RZ, UR4, PT ;  /* 0x00000004ff007c0c */ /* 0x000fe2000bf25070 */
[----:B------:R-:W1:Y:S01]  /*9360*/  S2R R13, SR_CTAID.Y ;  /* 0x00000000000d7919 */ /* 0x000e620000002600 */
[----:B------:R-:W-:Y:S01]  /*9370*/  ULDC UR8, c[0x0][0x150] ;  /* 0x0000540000087ab9 */ /* 0x000fe20000000800 */
[----:B------:R-:W-:Y:S01]  /*9380*/  IMAD.MOV.U32 R2, RZ, RZ, R18 ;  /* 0x000000ffff027224 */ /* 0x000fe200078e0012 */
[----:B------:R-:W-:Y:S01]  /*9390*/  ISETP.NE.AND.EX P1, PT, RZ, UR5, PT, P1 ;  /* 0x00000005ff007c0c */ /* 0x000fe2000bf25310 */
[----:B------:R-:W-:Y:S01]  /*93a0*/  IMAD.MOV.U32 R3, RZ, RZ, R17 ;  /* 0x000000ffff037224 */ /* 0x000fe200078e0011 */
[----:B0-----:R-:W-:-:S11]  /*93b0*/  I2FP.F32.U32 R14, R12 ;  /* 0x0000000c000e7245 */ /* 0x001fd60000201000 */
[----:B------:R-:W-:Y:S05]  /*93c0*/  @!P1 BRA `(.L_x_310) ;  /* 0x0000000000289947 */ /* 0x000fea0003800000 */
[----:B------:R-:W-:Y:S02]  /*93d0*/  ULDC UR6, c[0x0][0x634] ;  /* 0x00018d0000067ab9 */ /* 0x000fe40000000800 */
[----:B------:R-:W-:-:S05]  /*93e0*/  IADD3 R3, P1, R18, UR6, RZ ;  /* 0x0000000612037c10 */ /* 0x000fca000ff3e0ff */
[----:B------:R-:W-:-:S04]  /*93f0*/  IMAD.X R11, RZ, RZ, R17, P1 ;  /* 0x000000ffff0b7224 */ /* 0x000fc800008e0611 */
[----:B------:R-:W-:-:S04]  /*9400*/  IMAD.WIDE.U32 R4, R11, UR4, RZ ;  /* 0x000000040b047c25 */ /* 0x000fc8000f8e00ff */
[----:B------:R-:W-:-:S04]  /*9410*/  IMAD.WIDE.U32 R4, P1, R3, UR5, R4 ;  /* 0x0000000503047c25 */ /* 0x000fc8000f820004 */
[----:B------:R-:W-:-:S04]  /*9420*/  IMAD.WIDE.U32 R2, R3, UR4, RZ ;  /* 0x0000000403027c25 */ /* 0x000fc8000f8e00ff */
[----:B------:R-:W-:Y:S01]  /*9430*/  IMAD.MOV.U32 R2, RZ, RZ, R5 ;  /* 0x000000ffff027224 */ /* 0x000fe200078e0005 */
[----:B------:R-:W-:Y:S01]  /*9440*/  IADD3 RZ, P3, R3, R4, RZ ;  /* 0x0000000403ff7210 */ /* 0x000fe20007f7e0ff */
[----:B------:R-:W-:-:S04]  /*9450*/  IMAD.X R3, RZ, RZ, RZ, P1 ;  /* 0x000000ffff037224 */ /* 0x000fc800008e06ff */
[----:B------:R-:W-:-:S08]  /*9460*/  IMAD.WIDE.U32.X R2, R11, UR5, R2, P3 ;  /* 0x000000050b027c25 */ /* 0x000fd000098e0402 */
.L_x_310:
[----:B------:R-:W0:Y:S01]  /*9470*/  LDC R21, c[0x0][0x65c] ;  /* 0x00019700ff157b82 */ /* 0x000e220000000800 */
[--C-:B------:R-:W-:Y:S01]  /*9480*/  SHF.R.U64 R11, R2, UR7, R3.reuse ;  /* 0x00000007020b7c19 */ /* 0x100fe20008001203 */
[----:B------:R-:W-:Y:S01]  /*9490*/  FMUL R14, R14, UR8 ;  /* 0x000000080e0e7c20 */ /* 0x000fe20008400000 */
[----:B------:R-:W-:Y:S01]  /*94a0*/  SHF.R.U32.HI R2, RZ, UR7, R3 ;  /* 0x00000007ff027c19 */ /* 0x000fe20008011603 */
[----:B------:R-:W-:Y:S01]  /*94b0*/  ULDC UR6, c[0x0][0x154] ;  /* 0x0000550000067ab9 */ /* 0x000fe20000000800 */
[----:B------:R-:W-:Y:S01]  /*94c0*/  IADD3 R15, P1, RZ, -R11, RZ ;  /* 0x8000000bff0f7210 */ /* 0x000fe20007f3e0ff */
[----:B------:R-:W-:Y:S01]  /*94d0*/  ULDC.64 UR4, c[0x0][0x620] ;  /* 0x0001880000047ab9 */ /* 0x000fe20000000a00 */
[----:B-1----:R-:W-:Y:S01]  /*94e0*/  I2FP.F32.U32 R3, R13 ;  /* 0x0000000d00037245 */ /* 0x002fe20000201000 */
[----:B------:R-:W1:Y:S01]  /*94f0*/  LDC R19, c[0x0][0x144] ;  /* 0x00005100ff137b82 */ /* 0x000e620000000800 */
[----:B------:R-:W2:Y:S01]  /*9500*/  F2I.U32.TRUNC.NTZ R14, R14 ;  /* 0x0000000e000e7305 */ /* 0x000ea2000020f000 */
[----:B------:R-:W-:-:S02]  /*9510*/  IMAD.X R2, RZ, RZ, ~R2, P1 ;  /* 0x000000ffff027224 */ /* 0x000fc400008e0e02 */
[----:B------:R-:W-:Y:S01]  /*9520*/  FMUL R4, R3, UR6 ;  /* 0x0000000603047c20 */ /* 0x000fe20008400000 */
[----:B------:R-:W-:Y:S01]  /*9530*/  IMAD.MOV.U32 R3, RZ, RZ, R17 ;  /* 0x000000ffff037224 */ /* 0x000fe200078e0011 */
[----:B------:R-:W-:Y:S01]  /*9540*/  ULDC.64 UR6, c[0x0][0x640] ;  /* 0x0001900000067ab9 */ /* 0x000fe20000000a00 */
[----:B------:R-:W-:Y:S01]  /*9550*/  IMAD R2, R2, UR4, RZ ;  /* 0x0000000402027c24 */ /* 0x000fe2000f8e02ff */
[----:B------:R-:W3:Y:S01]  /*9560*/  LDC R20, c[0x0][0x148] ;  /* 0x00005200ff147b82 */ /* 0x000ee20000000800 */
[----:B------:R-:W-:Y:S01]  /*9570*/  ISETP.NE.U32.AND P1, PT, RZ, UR6, PT ;  /* 0x00000006ff007c0c */ /* 0x000fe2000bf25070 */
[----:B------:R-:W4:Y:S01]  /*9580*/  F2I.U32.TRUNC.NTZ R4, R4 ;  /* 0x0000000400047305 */ /* 0x000f22000020f000 */
[----:B------:R-:W-:Y:S02]  /*9590*/  IMAD R5, R15, UR5, R2 ;  /* 0x000000050f057c24 */ /* 0x000fe4000f8e0202 */
[----:B------:R-:W-:Y:S01]  /*95a0*/  IMAD.MOV.U32 R2, RZ, RZ, R18 ;  /* 0x000000ffff027224 */ /* 0x000fe200078e0012 */
[----:B------:R-:W-:-:S02]  /*95b0*/  ISETP.NE.AND.EX P1, PT, RZ, UR7, PT, P1 ;  /* 0x00000007ff007c0c */ /* 0x000fc4000bf25310 */
[----:B0-----:R-:W-:Y:S01]  /*95c0*/  ISETP.NE.AND P4, PT, R21, 0x1, PT ;  /* 0x000000011500780c */ /* 0x001fe20003f85270 */
[----:B------:R-:W-:Y:S01]  /*95d0*/  IMAD.WIDE.U32 R2, R15, UR4, R2 ;  /* 0x000000040f027c25 */ /* 0x000fe2000f8e0002 */
[----:B------:R-:W-:-:S03]  /*95e0*/  ULDC UR4, c[0x0][0x618] ;  /* 0x0001860000047ab9 */ /* 0x000fc60000000800 */
[----:B--2---:R-:W-:Y:S02]  /*95f0*/  IMAD.MOV R14, RZ, RZ, -R14 ;  /* 0x000000ffff0e7224 */ /* 0x004fe400078e0a0e */
[----:B------:R-:W-:Y:S02]  /*9600*/  IMAD.IADD R3, R3, 0x1, R5 ;  /* 0x0000000103037824 */ /* 0x000fe400078e0205 */
[----:B-1----:R-:W-:-:S03]  /*9610*/  IMAD R12, R19, R14, R12 ;  /* 0x0000000e130c7224 */ /* 0x002fc600078e020c */
[--C-:B------:R-:W-:Y:S01]  /*9620*/  SHF.R.U64 R14, R2, UR4, R3.reuse ;  /* 0x00000004020e7c19 */ /* 0x100fe20008001203 */
[----:B----4-:R-:W-:Y:S01]  /*9630*/  IMAD.MOV R2, RZ, RZ, -R4 ;  /* 0x000000ffff027224 */ /* 0x010fe200078e0a04 */
[----:B------:R-:W-:Y:S01]  /*9640*/  SHF.R.U32.HI R3, RZ, UR4, R3 ;  /* 0x00000004ff037c19 */ /* 0x000fe20008011603 */
[----:B------:R-:W-:Y:S02]  /*9650*/  ULDC UR4, c[0x0][0x608] ;  /* 0x0001820000047ab9 */ /* 0x000fe40000000800 */
[----:B---3--:R-:W-:Y:S01]  /*9660*/  @P4 IMAD R12, R20, R2, R13 ;  /* 0x00000002140c4224 */ /* 0x008fe200078e020d */
[--C-:B------:R-:W-:Y:S02]  /*9670*/  SHF.R.U64 R19, R14, UR4, R3.reuse ;  /* 0x000000040e137c19 */ /* 0x100fe40008001203 */
[----:B------:R-:W-:Y:S01]  /*9680*/  SHF.R.U32.HI R2, RZ, UR4, R3 ;  /* 0x00000004ff027c19 */ /* 0x000fe20008011603 */
[----:B------:R-:W-:-:S03]  /*9690*/  ULDC UR4, c[0x0][0x658] ;  /* 0x0001960000047ab9 */ /* 0x000fc60000000800 */
[--C-:B------:R-:W-:Y:S02]  /*96a0*/  SHF.R.U64 R13, R19, UR4, R2.reuse ;  /* 0x00000004130d7c19 */ /* 0x100fe40008001202 */
[----:B------:R-:W-:-:S03]  /*96b0*/  SHF.R.U32.HI R2, RZ, UR4, R2 ;  /* 0x00000004ff027c19 */ /* 0x000fc60008011602 */
[----:B------:R-:W-:Y:S02]  /*96c0*/  IMAD.MOV.U32 R4, RZ, RZ, R13 ;  /* 0x000000ffff047224 */ /* 0x000fe400078e000d */
[----:B------:R-:W-:Y:S01]  /*96d0*/  IMAD.MOV.U32 R3, RZ, RZ, R2 ;  /* 0x000000ffff037224 */ /* 0x000fe200078e0002 */
[----:B------:R-:W-:Y:S06]  /*96e0*/  @!P1 BRA `(.L_x_311) ;  /* 0x00000000002c9947 */ /* 0x000fec0003800000 */
        /* <DEDUP_REMOVED lines=9> */
[----:B------:R-:W-:-:S04]  /*9780*/  IMAD.WIDE.U32.X R2, R15, UR7, R2, P3 ;  /* 0x000000070f027c25 */ /* 0x000fc800098e0402 */
[----:B------:R-:W-:-:S07]  /*9790*/  IMAD.MOV.U32 R4, RZ, RZ, R2 ;  /* 0x000000ffff047224 */ /* 0x000fce00078e0002 */
.L_x_311:
[----:B------:R-:W-:Y:S01]  /*97a0*/  ULDC UR4, c[0x0][0x648] ;  /* 0x0001920000047ab9 */ /* 0x000fe20000000800 */
[----:B------:R-:W-:Y:S01]  /*97b0*/  LOP3.LUT R2, R19, UR16, RZ, 0xc0, !PT ;  /* 0x0000001013027c12 */ /* 0x000fe2000f8ec0ff */
[----:B------:R-:W-:Y:S01]  /*97c0*/  ULDC UR5, c[0x0][0x610] ;  /* 0x0001840000057ab9 */ /* 0x000fe20000000800 */
[----:B------:R-:W-:Y:S01]  /*97d0*/  SHF.R.U64 R3, R4, UR4, R3 ;  /* 0x0000000404037c19 */ /* 0x000fe20008001203 */
[----:B------:R-:W-:Y:S01]  /*97e0*/  ULDC UR4, c[0x0][0x638] ;  /* 0x00018e0000047ab9 */ /* 0x000fe20000000800 */
[----:B------:R-:W-:-:S03]  /*97f0*/  LOP3.LUT R14, R14, UR15, RZ, 0xc0, !PT ;  /* 0x0000000f0e0e7c12 */ /* 0x000fc6000f8ec0ff */
[----:B------:R-:W-:Y:S02]  /*9800*/  IMAD.MOV R4, RZ, RZ, -R3 ;  /* 0x000000ffff047224 */ /* 0x000fe400078e0a03 */
[----:B------:R-:W-:Y:S02]  /*9810*/  IMAD R3, R3, UR17, R2 ;  /* 0x0000001103037c24 */ /* 0x000fe4000f8e0202 */
[----:B------:R-:W-:Y:S01]  /*9820*/  IMAD R13, R4, UR4, R13 ;  /* 0x00000004040d7c24 */ /* 0x000fe2000f8e020d */
[----:B------:R-:W-:Y:S01]  /*9830*/  ULDC UR4, c[0x0][0x600] ;  /* 0x0001800000047ab9 */ /* 0x000fe20000000800 */
[----:B------:R-:W-:Y:S02]  /*9840*/  IMAD R12, R3, UR5, R12 ;  /* 0x00000005030c7c24 */ /* 0x000fe4000f8e020c */
[----:B------:R-:W-:Y:S02]  /*9850*/  IMAD R13, R13, UR4, R14 ;  /* 0x000000040d0d7c24 */ /* 0x000fe4000f8e020e */
[----:B------:R-:W-:-:S02]  /*9860*/  IMAD.MOV.U32 R3, RZ, RZ, 0x1 ;  /* 0x00000001ff037424 */ /* 0x000fc400078e00ff */
[----:B------:R-:W-:Y:S01]  /*9870*/  IMAD.MOV.U32 R2, RZ, RZ, R11 ;  /* 0x000000ffff027224 */ /* 0x000fe200078e000b */
[----:B------:R-:W-:Y:S02]  /*9880*/  SEL R22, R13, R12, !P4 ;  /* 0x0000000c0d167207 */ /* 0x000fe40006000000 */
[----:B------:R-:W-:-:S07]  /*9890*/  SEL R19, R12, R13, !P4 ;  /* 0x0000000d0c137207 */ /* 0x000fce0006000000 */
.L_x_309:
[----:B------:R-:W-:Y:S05]  /*98a0*/  BSYNC B1 ;  /* 0x0000000000017941 */ /* 0x000fea0003800000 */
.L_x_308:
[----:B------:R-:W-:-:S13]  /*98b0*/  LOP3.LUT P1, RZ, R3, 0xff, RZ, 0xc0, !PT ;  /* 0x000000ff03ff7812 */ /* 0x000fda000782c0ff */
[----:B------:R-:W-:Y:S05]  /*98c0*/  @P1 BRA `(.L_x_312) ;  /* 0xfffffff400241947 */ /* 0x000fea000383ffff */
[----:B------:R-:W-:Y:S05]  /*98d0*/  BSYNC B0 ;  /* 0x0000000000007941 */ /* 0x000fea0003800000 */
.L_x_300:
[----:B------:R-:W-:-:S03]  /*98e0*/  UMOV UR4, 0xffffffff ;  /* 0xffffffff00047882 */ /* 0x000fc60000000000 */
[----:B------:R-:W-:Y:S05]  /*98f0*/  BRA.DIV UR4, `(.L_x_313) ;  /* 0x0000000a043c7947 */ /* 0x000fea000b800000 */
[----:B------:R-:W-:-:S13]  /*9900*/  ELECT P6, URZ, PT ;  /* 0x00000000003f782f */ /* 0x000fda00038c0000 */
.L_x_336:
[----:B------:R-:W-:Y:S04]  /*9910*/  BSSY B0, `(.L_x_314) ;  /* 0x000006a000007945 */ /* 0x000fe80003800000 */
[----:B------:R-:W-:Y:S05]  /*9920*/  @!P6 BRA `(.L_x_315) ;  /* 0x0000000400a0e947 */ /* 0x000fea0003800000 */
[----:B------:R-:W-:-:S04]  /*9930*/  LOP3.LUT R16, R16, 0x2, RZ, 0xfc, !PT ;  /* 0x0000000210107812 */ /* 0x000fc800078efcff */
[----:B------:R-:W-:-:S13]  /*9940*/  ISETP.NE.AND P0, PT, R16, 0x3, PT ;  /* 0x000000031000780c */ /* 0x000fda0003f05270 */
[----:B------:R-:W-:Y:S05]  /*9950*/  @!P0 BRA `(.L_x_316) ;  /* 0x0000000000048947 */ /* 0x000fea0003800000 */
[----:B------:R-:W-:Y:S01]  /*9960*/  BPT.TRAP 0x1 ;  /* 0x000000040000795c */ /* 0x000fe20000300000 */
.L_x_316:
[----:B------:R-:W0:Y:S01]  /*9970*/  S2R R3, SR_CgaCtaId ;  /* 0x0000000000037919 */ /* 0x000e220000008800 */
[----:B------:R-:W-:-:S04]  /*9980*/  MOV R2, 0x400 ;  /* 0x0000040000027802 */ /* 0x000fc80000000f00 */
[----:B0-----:R-:W-:Y:S02]  /*9990*/  LEA R3, R3, R2, 0x18 ;  /* 0x0000000203037211 */ /* 0x001fe400078ec0ff */
[----:B------:R-:W-:-:S03]  /*99a0*/  SHF.L.U32 R2, R0, 0x1f, RZ ;  /* 0x0000001f00027819 */ /* 0x000fc600000006ff */
[----:B------:R-:W-:-:S04]  /*99b0*/  VIADD R3, R3, 0x58 ;  /* 0x0000005803037836 */ /* 0x000fc80000000000 */
[C---:B------:R-:W-:Y:S02]  /*99c0*/  IMAD R7, R8.reuse, 0x8, R3 ;  /* 0x0000000808077824 */ /* 0x040fe400078e0203 */
[----:B------:R-:W-:Y:S02]  /*99d0*/  VIADD R8, R8, 0x1 ;  /* 0x0000000108087836 */ /* 0x000fe40000000000 */
[----:B------:R-:W0:Y:S03]  /*99e0*/  SYNCS.PHASECHK.TRANS64.TRYWAIT P0, [R7+URZ], R2 ;  /* 0x00000002070075a7 */ /* 0x000e26000800017f */
[----:B------:R-:W-:-:S04]  /*99f0*/  ISETP.NE.AND P1, PT, R8, 0xb, PT ;  /* 0x0000000b0800780c */ /* 0x000fc80003f25270 */
[----:B------:R-:W-:Y:S02]  /*9a00*/  SEL R5, RZ, 0x1, P1 ;  /* 0x00000001ff057807 */ /* 0x000fe40000800000 */
[----:B------:R-:W-:Y:S02]  /*9a10*/  SEL R8, R8, RZ, P1 ;  /* 0x000000ff08087207 */ /* 0x000fe40000800000 */
[----:B------:R-:W-:-:S03]  /*9a20*/  LOP3.LUT R5, R0, R5, RZ, 0x3c, !PT ;  /* 0x0000000500057212 */ /* 0x000fc600078e3cff */
[----:B------:R-:W-:Y:S01]  /*9a30*/  IMAD R9, R8, 0x8, R3 ;  /* 0x0000000808097824 */ /* 0x000fe200078e0203 */
[----:B------:R-:W-:Y:S01]  /*9a40*/  SHF.L.U32 R4, R5, 0x1f, RZ ;  /* 0x0000001f05047819 */ /* 0x000fe200000006ff */
[----:B0-----:R-:W-:Y:S06]  /*9a50*/  @!P0 BRA `(.L_x_317) ;  /* 0x0000000800048947 */ /* 0x001fec0003800000 */
.L_x_337:
[----:B------:R-:W1:Y:S01]  /*9a60*/  SYNCS.PHASECHK.TRANS64.TRYWAIT P0, [R9+URZ], R4 ;  /* 0x00000004090075a7 */ /* 0x000e62000800017f */
[----:B------:R-:W-:-:S05]  /*9a70*/  VIADD R0, R8, 0x1 ;  /* 0x0000000108007836 */ /* 0x000fca0000000000 */
[----:B------:R-:W-:-:S04]  /*9a80*/  ISETP.NE.AND P1, PT, R0, 0xb, PT ;  /* 0x0000000b0000780c */ /* 0x000fc80003f25270 */
[----:B0-----:R-:W-:Y:S02]  /*9a90*/  SEL R2, RZ, 0x1, P1 ;  /* 0x00000001ff027807 */ /* 0x001fe40000800000 */
[----:B------:R-:W-:Y:S02]  /*9aa0*/  SEL R0, R0, RZ, P1 ;  /* 0x000000ff00007207 */ /* 0x000fe40000800000 */
[----:B------:R-:W-:-:S03]  /*9ab0*/  LOP3.LUT R7, R5, R2, RZ, 0x3c, !PT ;  /* 0x0000000205077212 */ /* 0x000fc600078e3cff */
[----:B------:R-:W-:Y:S01]  /*9ac0*/  IMAD R6, R0, 0x8, R3 ;  /* 0x0000000800067824 */ /* 0x000fe200078e0203 */
[----:B------:R-:W-:Y:S01]  /*9ad0*/  SHF.L.U32 R5, R7, 0x1f, RZ ;  /* 0x0000001f07057819 */ /* 0x000fe200000006ff */
[----:B-1----:R-:W-:Y:S06]  /*9ae0*/  @!P0 BRA `(.L_x_318) ;  /* 0x0000000400f48947 */ /* 0x002fec0003800000 */
.L_x_338:
[----:B------:R-:W1:Y:S01]  /*9af0*/  SYNCS.PHASECHK.TRANS64.TRYWAIT P0, [R6+URZ], R5 ;  /* 0x00000005060075a7 */ /* 0x000e62000800017f */
[----:B------:R-:W-:-:S05]  /*9b00*/  VIADD R0, R0, 0x1 ;  /* 0x0000000100007836 */ /* 0x000fca0000000000 */
[----:B------:R-:W-:-:S04]  /*9b10*/  ISETP.NE.AND P1, PT, R0, 0xb, PT ;  /* 0x0000000b0000780c */ /* 0x000fc80003f25270 */
[----:B------:R-:W-:Y:S02]  /*9b20*/  SEL R2, RZ, 0x1, P1 ;  /* 0x00000001ff027807 */ /* 0x000fe40000800000 */
[----:B------:R-:W-:Y:S02]  /*9b30*/  SEL R0, R0, RZ, P1 ;  /* 0x000000ff00007207 */ /* 0x000fe40000800000 */
[----:B------:R-:W-:-:S03]  /*9b40*/  LOP3.LUT R7, R7, R2, RZ, 0x3c, !PT ;  /* 0x0000000207077212 */ /* 0x000fc600078e3cff */
[----:B0-----:R-:W-:Y:S01]  /*9b50*/  IMAD R9, R0, 0x8, R3 ;  /* 0x0000000800097824 */ /* 0x001fe200078e0203 */
[----:B------:R-:W-:Y:S01]  /*9b60*/  SHF.L.U32 R4, R7, 0x1f, RZ ;  /* 0x0000001f07047819 */ /* 0x000fe200000006ff */
[----:B-1----:R-:W-:Y:S06]  /*9b70*/  @!P0 BRA `(.L_x_319) ;  /* 0x0000000400e48947 */ /* 0x002fec0003800000 */
.L_x_339:
        /* <DEDUP_REMOVED lines=9> */
.L_x_340:
        /* <DEDUP_REMOVED lines=9> */
.L_x_341:
        /* <DEDUP_REMOVED lines=9> */
.L_x_342:
        /* <DEDUP_REMOVED lines=9> */
.L_x_343:
        /* <DEDUP_REMOVED lines=9> */
.L_x_344:
        /* <DEDUP_REMOVED lines=9> */
.L_x_345:
[----:B------:R-:W1:Y:S01]  /*9ee0*/  SYNCS.PHASECHK.TRANS64.TRYWAIT P0, [R9+URZ], R4 ;  /* 0x00000004090075a7 */ /* 0x000e62000800017f */
[----:B------:R-:W-:-:S05]  /*9ef0*/  VIADD R0, R0, 0x1 ;  /* 0x0000000100007836 */ /* 0x000fca0000000000 */
[----:B------:R-:W-:-:S04]  /*9f00*/  ISETP.NE.AND P1, PT, R0, 0xb, PT ;  /* 0x0000000b0000780c */ /* 0x000fc80003f25270 */
[----:B------:R-:W-:Y:S02]  /*9f10*/  SEL R2, RZ, 0x1, P1 ;  /* 0x00000001ff027807 */ /* 0x000fe40000800000 */
[----:B------:R-:W-:Y:S02]  /*9f20*/  SEL R0, R0, RZ, P1 ;  /* 0x000000ff00007207 */ /* 0x000fe40000800000 */
[----:B------:R-:W-:Y:S01]  /*9f30*/  LOP3.LUT R2, R7, R2, RZ, 0x3c, !PT ;  /* 0x0000000207027212 */ /* 0x000fe200078e3cff */
[----:B-1----:R-:W-:Y:S06]  /*9f40*/  @!P0 BRA `(.L_x_326) ;  /* 0x00000004007c8947 */ /* 0x002fec0003800000 */
.L_x_346:
[----:B------:R-:W-:Y:S01]  /*9f50*/  IMAD R3, R0, 0x8, R3 ;  /* 0x0000000800037824 */ /* 0x000fe200078e0203 */
[----:B------:R-:W-:-:S07]  /*9f60*/  SHF.L.U32 R0, R2, 0x1f, RZ ;  /* 0x0000001f02007819 */ /* 0x000fce00000006ff */
.L_x_327:
[----:B--2---:R2:W3:Y:S02]  /*9f70*/  SYNCS.PHASECHK.TRANS64.TRYWAIT P0, [R3+URZ], R0 ;  /* 0x00000000030075a7 */ /* 0x0044e4000800017f */
[----:B---3--:R-:W-:Y:S05]  /*9f80*/  @!P0 NANOSLEEP.SYNCS 0x989680 ;  /* 0x009896800000895d */ /* 0x008fea0003900000 */
[----:B------:R-:W3:Y:S02]  /*9f90*/  @!P0 SYNCS.PHASECHK.TRANS64 P0, [R3+URZ], R0 ;  /* 0x00000000030085a7 */ /* 0x000ee4000800007f */
[----:B---3--:R-:W-:Y:S05]  /*9fa0*/  @!P0 BRA `(.L_x_327) ;  /* 0xfffffffc00f08947 */ /* 0x008fea000383ffff */
.L_x_315:
[----:B------:R-:W-:Y:S05]  /*9fb0*/  BSYNC B0 ;  /* 0x0000000000007941 */ /* 0x000fea0003800000 */
.L_x_314:
[----:B------:R-:W-:Y:S05]  /*9fc0*/  EXIT ;  /* 0x000000000000794d */ /* 0x000fea0003800000 */
.L_x_20:
[----:B-1----:R1:W2:Y:S02]  /*9fd0*/  SYNCS.PHASECHK.TRANS64.TRYWAIT P0, [R161+URZ], R0 ;  /* 0x00000000a10075a7 */ /* 0x0022a4000800017f */
[----:B--2---:R-:W-:Y:S05]  /*9fe0*/  @!P0 NANOSLEEP.SYNCS 0x989680 ;  /* 0x009896800000895d */ /* 0x004fea0003900000 */
[----:B------:R-:W2:Y:S02]  /*9ff0*/  @!P0 SYNCS.PHASECHK.TRANS64 P0, [R161+URZ], R0 ;  /* 0x00000000a10085a7 */ /* 0x000ea4000800007f */
[----:B--2---:R-:W-:Y:S05]  /*a000*/  @!P0 BRA `(.L_x_20) ;  /* 0xfffffffc00f08947 */ /* 0x004fea000383ffff */
[----:B------:R-:W-:Y:S05]  /*a010*/  BRA `(.L_x_328) ;  /* 0xffffff7400f07947 */ /* 0x000fea000383ffff */
.L_x_25:
[----:B--2---:R2:W3:Y:S02]  /*a020*/  SYNCS.PHASECHK.TRANS64.TRYWAIT P1, [R3+URZ], R0 ;  /* 0x00000000030075a7 */ /* 0x0044e4000802017f */
[----:B---3--:R-:W-:Y:S05]  /*a030*/  @!P1 NANOSLEEP.SYNCS 0x989680 ;  /* 0x009896800000995d */ /* 0x008fea0003900000 */
[----:B------:R-:W3:Y:S02]  /*a040*/  @!P1 SYNCS.PHASECHK.TRANS64 P1, [R3+URZ], R0 ;  /* 0x00000000030095a7 */ /* 0x000ee4000802007f */
[----:B---3--:R-:W-:Y:S05]  /*a050*/  @!P1 BRA `(.L_x_25) ;  /* 0xfffffffc00f09947 */ /* 0x008fea000383ffff */
[----:B------:R-:W-:Y:S05]  /*a060*/  BRA `(.L_x_24) ;  /* 0xffffff7800607947 */ /* 0x000fea000383ffff */
.L_x_30:
[----:B--2---:R-:W-:-:S04]  /*a070*/  IMAD.U32 R5, RZ, RZ, UR4 ;  /* 0x00000004ff057e24 */ /* 0x004fc8000f8e00ff */
[----:B------:R2:W3:Y:S03]  /*a080*/  SYNCS.PHASECHK.TRANS64.TRYWAIT P1, [R5+URZ], R4 ;  /* 0x00000004050075a7 */ /* 0x0004e6000802017f */
[----:B---3--:R-:W-:Y:S05]  /*a090*/  @!P1 NANOSLEEP.SYNCS 0x989680 ;  /* 0x009896800000995d */ /* 0x008fea0003900000 */
[----:B------:R-:W3:Y:S02]  /*a0a0*/  @!P1 SYNCS.PHASECHK.TRANS64 P1, [R5+URZ], R4 ;  /* 0x00000004050095a7 */ /* 0x000ee4000802007f */
[----:B---3--:R-:W-:Y:S05]  /*a0b0*/  @!P1 BRA `(.L_x_30) ;  /* 0xfffffffc00ec9947 */ /* 0x008fea000383ffff */
[----:B------:R-:W-:Y:S05]  /*a0c0*/  BRA `(.L_x_29) ;  /* 0xffffff7800f07947 */ /* 0x000fea000383ffff */
.L_x_36:
[----:B-1----:R1:W2:Y:S02]  /*a0d0*/  SYNCS.PHASECHK.TRANS64.TRYWAIT P0, [R161+URZ+0x10], R0 ;  /* 0x00001000a10075a7 */ /* 0x0022a4000800017f */
[----:B--2---:R-:W-:Y:S05]  /*a0e0*/  @!P0 NANOSLEEP.SYNCS 0x989680 ;  /* 0x009896800000895d */ /* 0x004fea0003900000 */
[----:B------:R-:W2:Y:S02]  /*a0f0*/  @!P0 SYNCS.PHASECHK.TRANS64 P0, [R161+URZ+0x10], R0 ;  /* 0x00001000a10085a7 */ /* 0x000ea4000800007f */
[----:B--2---:R-:W-:Y:S05]  /*a100*/  @!P0 BRA `(.L_x_36) ;  /* 0xfffffffc00f08947 */ /* 0x004fea000383ffff */
[----:B------:R-:W-:Y:S05]  /*a110*/  BRA `(.L_x_329) ;  /* 0xffffff7c00fc7947 */ /* 0x000fea000383ffff */
.L_x_301:
[----:B------:R-:W-:Y:S01]  /*a120*/  BSSY B1, `(.L_x_330) ;  /* 0x0000006000017945 */ /* 0x000fe20003800000 */
[----:B------:R-:W-:-:S07]  /*a130*/  IMAD.MOV.U32 R15, RZ, RZ, -0x1 ;  /* 0xffffffffff0f7424 */ /* 0x000fce00078e00ff */
[----:B-----5:R-:W-:Y:S05]  /*a140*/  WARPSYNC.COLLECTIVE R15, `(.L_x_331) ;  /* 0x000000000f0c7348 */ /* 0x020fea0003c00000 */
[----:B------:R-:W-:Y:S02]  /*a150*/  ELECT P6, UR62, PT ;  /* 0x00000000003e782f */ /* 0x000fe400038c0000 */
[----:B------:R-:W-:Y:S01]  /*a160*/  MOV R14, UR62 ;  /* 0x0000003e000e7c02 */ /* 0x000fe20008000f00 */
[----:B-----5:R-:W-:Y:S10]  /*a170*/  ENDCOLLECTIVE ;  /* 0x000000000000791b */ /* 0x020ff40003800000 */
.L_x_331:
[----:B------:R-:W-:Y:S05]  /*a180*/  BSYNC B1 ;  /* 0x0000000000017941 */ /* 0x000fea0003800000 */
.L_x_330:
[----:B------:R-:W-:Y:S05]  /*a190*/  BRA `(.L_x_332) ;  /* 0xffffffe800fc7947 */ /* 0x000fea000383ffff */
.L_x_304:
[----:B0-----:R0:W1:Y:S02]  /*a1a0*/  SYNCS.PHASECHK.TRANS64.TRYWAIT P1, [R12+URZ+0x58], R5 ;  /* 0x000058050c0075a7 */ /* 0x001064000802017f */
[----:B-1----:R-:W-:Y:S05]  /*a1b0*/  @!P1 NANOSLEEP.SYNCS 0x989680 ;  /* 0x009896800000995d */ /* 0x002fea0003900000 */
[----:B------:R-:W1:Y:S02]  /*a1c0*/  @!P1 SYNCS.PHASECHK.TRANS64 P1, [R12+URZ+0x58], R5 ;  /* 0x000058050c0095a7 */ /* 0x000e64000802007f */
[----:B-1----:R-:W-:Y:S05]  /*a1d0*/  @!P1 BRA `(.L_x_304) ;  /* 0xfffffffc00f09947 */ /* 0x002fea000383ffff */
[----:B------:R-:W-:Y:S05]  /*a1e0*/  BRA `(.L_x_333) ;  /* 0xffffffec00307947 */ /* 0x000fea000383ffff */
.L_x_313:
[----:B------:R-:W-:Y:S01]  /*a1f0*/  BSSY B0, `(.L_x_334) ;  /* 0x0000006000007945 */ /* 0x000fe20003800000 */
[----:B------:R-:W-:-:S07]  /*a200*/  IMAD.MOV.U32 R15, RZ, RZ, -0x1 ;  /* 0xffffffffff0f7424 */ /* 0x000fce00078e00ff */
[----:B-----5:R-:W-:Y:S05]  /*a210*/  WARPSYNC.COLLECTIVE R15, `(.L_x_335) ;  /* 0x000000000f0c7348 */ /* 0x020fea0003c00000 */
[----:B------:R-:W-:Y:S02]  /*a220*/  ELECT P6, UR62, PT ;  /* 0x00000000003e782f */ /* 0x000fe400038c0000 */
[----:B------:R-:W-:Y:S01]  /*a230*/  MOV R14, UR62 ;  /* 0x0000003e000e7c02 */ /* 0x000fe20008000f00 */
[----:B-----5:R-:W-:Y:S10]  /*a240*/  ENDCOLLECTIVE ;  /* 0x000000000000791b */ /* 0x020ff40003800000 */
.L_x_335:
[----:B------:R-:W-:Y:S05]  /*a250*/  BSYNC B0 ;  /* 0x0000000000007941 */ /* 0x000fea0003800000 */
.L_x_334:
[----:B------:R-:W-:Y:S05]  /*a260*/  BRA `(.L_x_336) ;  /* 0xfffffff400a87947 */ /* 0x000fea000383ffff */
.L_x_317:
[----:B0-----:R0:W1:Y:S02]  /*a270*/  SYNCS.PHASECHK.TRANS64.TRYWAIT P0, [R7+URZ], R2 ;  /* 0x00000002070075a7 */ /* 0x001064000800017f */
[----:B-1----:R-:W-:Y:S05]  /*a280*/  @!P0 NANOSLEEP.SYNCS 0x989680 ;  /* 0x009896800000895d */ /* 0x002fea0003900000 */
[----:B------:R-:W1:Y:S02]  /*a290*/  @!P0 SYNCS.PHASECHK.TRANS64 P0, [R7+URZ], R2 ;  /* 0x00000002070085a7 */ /* 0x000e64000800007f */
[----:B-1----:R-:W-:Y:S05]  /*a2a0*/  @!P0 BRA `(.L_x_317) ;  /* 0xfffffffc00f08947 */ /* 0x002fea000383ffff */
[----:B------:R-:W-:Y:S05]  /*a2b0*/  BRA `(.L_x_337) ;  /* 0xfffffff400e87947 */ /* 0x000fea000383ffff */
.L_x_318:
[----:B0-----:R0:W1:Y:S02]  /*a2c0*/  SYNCS.PHASECHK.TRANS64.TRYWAIT P0, [R9+URZ], R4 ;  /* 0x00000004090075a7 */ /* 0x001064000800017f */
[----:B-1----:R-:W-:Y:S05]  /*a2d0*/  @!P0 NANOSLEEP.SYNCS 0x989680 ;  /* 0x009896800000895d */ /* 0x002fea0003900000 */
[----:B------:R-:W1:Y:S02]  /*a2e0*/  @!P0 SYNCS.PHASECHK.TRANS64 P0, [R9+URZ], R4 ;  /* 0x00000004090085a7 */ /* 0x000e64000800007f */
[----:B-1----:R-:W-:Y:S05]  /*a2f0*/  @!P0 BRA `(.L_x_318) ;  /* 0xfffffffc00f08947 */ /* 0x002fea000383ffff */
[----:B------:R-:W-:Y:S05]  /*a300*/  BRA `(.L_x_338) ;  /* 0xfffffff400f87947 */ /* 0x000fea000383ffff */
.L_x_319:
[----:B0-----:R0:W1:Y:S02]  /*a310*/  SYNCS.PHASECHK.TRANS64.TRYWAIT P0, [R6+URZ], R5 ;  /* 0x00000005060075a7 */ /* 0x001064000800017f */
[----:B-1----:R-:W-:Y:S05]  /*a320*/  @!P0 NANOSLEEP.SYNCS 0x989680 ;  /* 0x009896800000895d */ /* 0x002fea0003900000 */
[----:B------:R-:W1:Y:S02]  /*a330*/  @!P0 SYNCS.PHASECHK.TRANS64 P0, [R6+URZ], R5 ;  /* 0x00000005060085a7 */ /* 0x000e64000800007f */
[----:B-1----:R-:W-:Y:S05]  /*a340*/  @!P0 BRA `(.L_x_319) ;  /* 0xfffffffc00f08947 */ /* 0x002fea000383ffff */
[----:B------:R-:W-:Y:S05]  /*a350*/  BRA `(.L_x_339) ;  /* 0xfffffff800087947 */ /* 0x000fea000383ffff */
.L_x_320:
[----:B0-----:R0:W1:Y:S02]  /*a360*/  SYNCS.PHASECHK.TRANS64.TRYWAIT P0, [R9+URZ], R4 ;  /* 0x00000004090075a7 */ /* 0x001064000800017f */
[----:B-1----:R-:W-:Y:S05]  /*a370*/  @!P0 NANOSLEEP.SYNCS 0x989680 ;  /* 0x009896800000895d */ /* 0x002fea0003900000 */
[----:B------:R-:W1:Y:S02]  /*a380*/  @!P0 SYNCS.PHASECHK.TRANS64 P0, [R9+URZ], R4 ;  /* 0x00000004090085a7 */ /* 0x000e64000800007f */
[----:B-1----:R-:W-:Y:S05]  /*a390*/  @!P0 BRA `(.L_x_320) ;  /* 0xfffffffc00f08947 */ /* 0x002fea000383ffff */
[----:B------:R-:W-:Y:S05]  /*a3a0*/  BRA `(.L_x_340) ;  /* 0xfffffff800187947 */ /* 0x000fea000383ffff */
.L_x_321:
[----:B0-----:R0:W1:Y:S02]  /*a3b0*/  SYNCS.PHASECHK.TRANS64.TRYWAIT P0, [R6+URZ], R5 ;  /* 0x00000005060075a7 */ /* 0x001064000800017f */
[----:B-1----:R-:W-:Y:S05]  /*a3c0*/  @!P0 NANOSLEEP.SYNCS 0x989680 ;  /* 0x009896800000895d */ /* 0x002fea0003900000 */
[----:B------:R-:W1:Y:S02]  /*a3d0*/  @!P0 SYNCS.PHASECHK.TRANS64 P0, [R6+URZ], R5 ;  /* 0x00000005060085a7 */ /* 0x000e64000800007f */
[----:B-1----:R-:W-:Y:S05]  /*a3e0*/  @!P0 BRA `(.L_x_321) ;  /* 0xfffffffc00f08947 */ /* 0x002fea000383ffff */
[----:B------:R-:W-:Y:S05]  /*a3f0*/  BRA `(.L_x_341) ;  /* 0xfffffff800287947 */ /* 0x000fea000383ffff */
.L_x_322:
[----:B0-----:R0:W1:Y:S02]  /*a400*/  SYNCS.PHASECHK.TRANS64.TRYWAIT P0, [R9+URZ], R4 ;  /* 0x00000004090075a7 */ /* 0x001064000800017f */
[----:B-1----:R-:W-:Y:S05]  /*a410*/  @!P0 NANOSLEEP.SYNCS 0x989680 ;  /* 0x009896800000895d */ /* 0x002fea0003900000 */
[----:B------:R-:W1:Y:S02]  /*a420*/  @!P0 SYNCS.PHASECHK.TRANS64 P0, [R9+URZ], R4 ;  /* 0x00000004090085a7 */ /* 0x000e64000800007f */
[----:B-1----:R-:W-:Y:S05]  /*a430*/  @!P0 BRA `(.L_x_322) ;  /* 0xfffffffc00f08947 */ /* 0x002fea000383ffff */
[----:B------:R-:W-:Y:S05]  /*a440*/  BRA `(.L_x_342) ;  /* 0xfffffff800387947 */ /* 0x000fea000383ffff */
.L_x_323:
[----:B0-----:R0:W1:Y:S02]  /*a450*/  SYNCS.PHASECHK.TRANS64.TRYWAIT P0, [R6+URZ], R5 ;  /* 0x00000005060075a7 */ /* 0x001064000800017f */
[----:B-1----:R-:W-:Y:S05]  /*a460*/  @!P0 NANOSLEEP.SYNCS 0x989680 ;  /* 0x009896800000895d */ /* 0x002fea0003900000 */
[----:B------:R-:W1:Y:S02]  /*a470*/  @!P0 SYNCS.PHASECHK.TRANS64 P0, [R6+URZ], R5 ;  /* 0x00000005060085a7 */ /* 0x000e64000800007f */
[----:B-1----:R-:W-:Y:S05]  /*a480*/  @!P0 BRA `(.L_x_323) ;  /* 0xfffffffc00f08947 */ /* 0x002fea000383ffff */
[----:B------:R-:W-:Y:S05]  /*a490*/  BRA `(.L_x_343) ;  /* 0xfffffff800487947 */ /* 0x000fea000383ffff */
.L_x_324:
[----:B0-----:R0:W1:Y:S02]  /*a4a0*/  SYNCS.PHASECHK.TRANS64.TRYWAIT P0, [R9+URZ], R4 ;  /* 0x00000004090075a7 */ /* 0x001064000800017f */
[----:B-1----:R-:W-:Y:S05]  /*a4b0*/  @!P0 NANOSLEEP.SYNCS 0x989680 ;  /* 0x009896800000895d */ /* 0x002fea0003900000 */
[----:B------:R-:W1:Y:S02]  /*a4c0*/  @!P0 SYNCS.PHASECHK.TRANS64 P0, [R9+URZ], R4 ;  /* 0x00000004090085a7 */ /* 0x000e64000800007f */
[----:B-1----:R-:W-:Y:S05]  /*a4d0*/  @!P0 BRA `(.L_x_324) ;  /* 0xfffffffc00f08947 */ /* 0x002fea000383ffff */
[----:B------:R-:W-:Y:S05]  /*a4e0*/  BRA `(.L_x_344) ;  /* 0xfffffff800587947 */ /* 0x000fea000383ffff */
.L_x_325:
[----:B0-----:R0:W1:Y:S02]  /*a4f0*/  SYNCS.PHASECHK.TRANS64.TRYWAIT P0, [R6+URZ], R5 ;  /* 0x00000005060075a7 */ /* 0x001064000800017f */
[----:B-1----:R-:W-:Y:S05]  /*a500*/  @!P0 NANOSLEEP.SYNCS 0x989680 ;  /* 0x009896800000895d */ /* 0x002fea0003900000 */
[----:B------:R-:W1:Y:S02]  /*a510*/  @!P0 SYNCS.PHASECHK.TRANS64 P0, [R6+URZ], R5 ;  /* 0x00000005060085a7 */ /* 0x000e64000800007f */
[----:B-1----:R-:W-:Y:S05]  /*a520*/  @!P0 BRA `(.L_x_325) ;  /* 0xfffffffc00f08947 */ /* 0x002fea000383ffff */
[----:B------:R-:W-:Y:S05]  /*a530*/  BRA `(.L_x_345) ;  /* 0xfffffff800687947 */ /* 0x000fea000383ffff */
.L_x_326:
[----:B-1----:R1:W2:Y:S02]  /*a540*/  SYNCS.PHASECHK.TRANS64.TRYWAIT P0, [R9+URZ], R4 ;  /* 0x00000004090075a7 */ /* 0x0022a4000800017f */
[----:B--2---:R-:W-:Y:S05]  /*a550*/  @!P0 NANOSLEEP.SYNCS 0x989680 ;  /* 0x009896800000895d */ /* 0x004fea0003900000 */
[----:B------:R-:W2:Y:S02]  /*a560*/  @!P0 SYNCS.PHASECHK.TRANS64 P0, [R9+URZ], R4 ;  /* 0x00000004090085a7 */ /* 0x000ea4000800007f */
[----:B--2---:R-:W-:Y:S05]  /*a570*/  @!P0 BRA `(.L_x_326) ;  /* 0xfffffffc00f08947 */ /* 0x004fea000383ffff */
[----:B------:R-:W-:Y:S05]  /*a580*/  BRA `(.L_x_346) ;  /* 0xfffffff800707947 */ /* 0x000fea000383ffff */
.L_x_347:
[----:B------:R-:W-:-:S00]  /*a590*/  BRA `(.L_x_347) ;  /* 0xfffffffc00fc7947 */ /* 0x000fc0000383ffff */
[----:B------:R-:W-:-:S00]  /*a5a0*/  NOP ;  /* 0x0000000000007918 */ /* 0x000fc00000000000 */
        /* <DEDUP_REMOVED lines=13> */
.L_x_348:


//--------------------- .nv.global.init           --------------------------
	.section	.nv.global.init,"aw",@progbits
.nv.global.init:
	.type		$str$22,@object
	.size		$str$22,($str$23 - $str$22)
$str$22:
        /*0000*/ 	.byte	0x6b, 0x5f, 0x74, 0x69, 0x6c, 0x65, 0x5f, 0x63, 0x6f, 0x75, 0x6e, 0x74, 0x20, 0x3e, 0x3d, 0x20
        /*0010*/ 	.byte	0x31, 0x00
	.type		$str$23,@object
	.size		$str$23,(__unnamed_1 - $str$23)
$str$23:
        /*0012*/ 	.byte	0x2f, 0x74, 0x6d, 0x70, 0x2f, 0x63, 0x75, 0x74, 0x6c, 0x61, 0x73, 0x73, 0x5f, 0x73, 0x77, 0x65
        /*0022*/ 	.byte	0x65, 0x70, 0x5f, 0x73, 0x72, 0x63, 0x2f, 0x69, 0x6e, 0x63, 0x6c, 0x75, 0x64, 0x65, 0x2f, 0x63
        /*0032*/ 	.byte	0x75, 0x74, 0x6c, 0x61, 0x73, 0x73, 0x2f, 0x67, 0x65, 0x6d, 0x6d, 0x2f, 0x63, 0x6f, 0x6c, 0x6c
        /*0042*/ 	.byte	0x65, 0x63, 0x74, 0x69, 0x76, 0x65, 0x2f, 0x73, 0x6d, 0x39, 0x30, 0x5f, 0x6d, 0x6d, 0x61, 0x5f
        /*0052*/ 	.byte	0x74, 0x6d, 0x61, 0x5f, 0x67, 0x6d, 0x6d, 0x61, 0x5f, 0x73, 0x73, 0x5f, 0x77, 0x61, 0x72, 0x70
        /*0062*/ 	.byte	0x73, 0x70, 0x65, 0x63, 0x69, 0x61, 0x6c, 0x69, 0x7a, 0x65, 0x64, 0x2e, 0x68, 0x70, 0x70, 0x00
	.type		__unnamed_1,@object
	.size		__unnamed_1,(.L_0 - __unnamed_1)
__unnamed_1:
        /*0072*/ 	.byte	0x76, 0x6f, 0x69, 0x64, 0x20, 0x63, 0x75, 0x74, 0x6c, 0x61, 0x73, 0x73, 0x3a, 0x3a, 0x67, 0x65
        /* <DEDUP_REMOVED lines=172> */
        /*0b42*/ 	.byte	0x6e, 0x74, 0x69, 0x74, 0x79, 0x5d, 0x00
.L_0:


//--------------------- .nv.shared._ZN7cutlass13device_kernelINS_4gemm6kernel13GemmUniversalIN4cute5tupleIJiiiiEEENS1_10collective13CollectiveMmaINS1_34MainloopSm90TmaGmmaWarpSpecializedILi11ENS5_IJNS4_1CILi2EEENSA_ILi1EEESC_EEENS1_32KernelTmaWarpSpecializedPingpongEEENS5_IJNSA_ILi64EEENSA_ILi256EEESG_EEEaNS5_IJlSC_lEEEaSJ_NS4_8TiledMMAINS4_8MMA_AtomIJNS4_4SM904GMMA27MMA_64x256x32_S32S8S8_SS_TNEEEENS4_6LayoutINS5_IJSC_SC_SC_EEENS5_IJNSA_ILi0EEESS_SS_EEEEENS5_IJNS4_10UnderscoreESV_SV_EEEEENS4_13SM90_TMA_LOADENS4_14ComposedLayoutINS4_7SwizzleILi2ELi4ELi3EEENS4_18smem_ptr_flag_bitsILi8EEENSQ_INS5_IJNSA_ILi8EEESG_EEENS5_IJSG_SC_EEEEEEEvNS4_8identityENS4_23SM90_TMA_LOAD_MULTICASTES18_vS19_EENS_8epilogue10collective6detail29Sm90TmaWarpSpecializedAdapterINS1D_15DefaultEpilogueIaSJ_SJ_NS1C_6thread17LinearCombinationIaLi1EiiLNS1H_9ScaleType4KindE0ELNS_15FloatRoundStyleE2EaEENS1_15EpilogueDefaultEEEEEvvEEEEvNT_6ParamsE --------------------------
	.section	.nv.shared._ZN7cutlass13device_kernelINS_4gemm6kernel13GemmUniversalIN4cute5tupleIJiiiiEEENS1_10collective13CollectiveMmaINS1_34MainloopSm90TmaGmmaWarpSpecializedILi11ENS5_IJNS4_1CILi2EEENSA_ILi1EEESC_EEENS1_32KernelTmaWarpSpecializedPingpongEEENS5_IJNSA_ILi64EEENSA_ILi256EEESG_EEEaNS5_IJlSC_lEEEaSJ_NS4_8TiledMMAINS4_8MMA_AtomIJNS4_4SM904GMMA27MMA_64x256x32_S32S8S8_SS_TNEEEENS4_6LayoutINS5_IJSC_SC_SC_EEENS5_IJNSA_ILi0EEESS_SS_EEEEENS5_IJNS4_10UnderscoreESV_SV_EEEEENS4_13SM90_TMA_LOADENS4_14ComposedLayoutINS4_7SwizzleILi2ELi4ELi3EEENS4_18smem_ptr_flag_bitsILi8EEENSQ_INS5_IJNSA_ILi8EEESG_EEENS5_IJSG_SC_EEEEEEEvNS4_8identityENS4_23SM90_TMA_LOAD_MULTICASTES18_vS19_EENS_8epilogue10collective6detail29Sm90TmaWarpSpecializedAdapterINS1D_15DefaultEpilogueIaSJ_SJ_NS1C_6thread17LinearCombinationIaLi1EiiLNS1H_9ScaleType4KindE0ELNS_15FloatRoundStyleE2EaEENS1_15EpilogueDefaultEEEEEvvEEEEvNT_6ParamsE,"aw",@nobits
	.sectionflags	@""
	.align	16
	.zero		1024


//--------------------- .nv.shared.reserved.0     --------------------------
	.section	.nv.shared.reserved.0,"aw",@nobits
	.weak		__nv_reservedSMEM_offset_0_alias
	.size		__nv_reservedSMEM_offset_0_alias, 0, 0
	.other		__nv_reservedSMEM_offset_0_alias,@"STO_CUDA_RESERVED_SHARED STV_DEFAULT"
__nv_reservedSMEM_offset_0_alias:
	.zero		0


//--------------------- .nv.global                --------------------------
	.section	.nv.global,"aw",@nobits
.nv.global:
	.type		_ZN39_INTERNAL_c838d714_4_k_cu_9d539546_85864cute1_E,@object
	.size		_ZN39_INTERNAL_c838d714_4_k_cu_9d539546_85864cute1_E,(_ZN39_INTERNAL_c838d714_4_k_cu_9d539546_85864cuda3std3__45__cpo6cbeginE - _ZN39_INTERNAL_c838d714_4_k_cu_9d539546_85864cute1_E)
_ZN39_INTERNAL_c838d714_4_k_cu_9d539546_85864cute1_E:
	.zero		1
	.type		_ZN39_INTERNAL_c838d714_4_k_cu_9d539546_85864cuda3std3__45__cpo6cbeginE,@object
	.size		_ZN39_INTERNAL_c838d714_4_k_cu_9d539546_85864cuda3std3__45__cpo6cbeginE,(_ZN39_INTERNAL_c838d714_4_k_cu_9d539546_85864cuda3std3__48in_placeE - _ZN39_INTERNAL_c838d714_4_k_cu_9d539546_85864cuda3std3__45__cpo6cbeginE)
_ZN39_INTERNAL_c838d714_4_k_cu_9d539546_85864cuda3std3__45__cpo6cbeginE:
	.zero		1
	.type		_ZN39_INTERNAL_c838d714_4_k_cu_9d539546_85864cuda3std3__48in_placeE,@object
	.size		_ZN39_INTERNAL_c838d714_4_k_cu_9d539546_85864cuda3std3__48in_placeE,(_ZN39_INTERNAL_c838d714_4_k_cu_9d539546_85864cuda3std6ranges3__45__cpo9iter_moveE - _ZN39_INTERNAL_c838d714_4_k_cu_9d539546_85864cuda3std3__48in_placeE)
_ZN39_INTERNAL_c838d714_4_k_cu_9d539546_85864cuda3std3__48in_placeE:
	.zero		1
	.type		_ZN39_INTERNAL_c838d714_4_k_cu_9d539546_85864cuda3std6ranges3__45__cpo9iter_moveE,@object
	.size		_ZN39_INTERNAL_c838d714_4_k_cu_9d539546_85864cuda3std6ranges3__45__cpo9iter_moveE,(_ZN39_INTERNAL_c838d714_4_k_cu_9d539546_85864cuda3std3__45__cpo5beginE - _ZN39_INTERNAL_c838d714_4_k_cu_9d539546_85864cuda3std6ranges3__45__cpo9iter_moveE)
_ZN39_INTERNAL_c838d714_4_k_cu_9d539546_85864cuda3std6ranges3__45__cpo9iter_moveE:
	.zero		1
	.type		_ZN39_INTERNAL_c838d714_4_k_cu_9d539546_85864cuda3std3__45__cpo5beginE,@object
	.size		_ZN39_INTERNAL_c838d714_4_k_cu_9d539546_85864cuda3std3__45__cpo5beginE,(_ZN39_INTERNAL_c838d714_4_k_cu_9d539546_85864cuda3std3__441_GLOBAL__N__c838d714_4_k_cu_9d539546_85866ignoreE - _ZN39_INTERNAL_c838d714_4_k_cu_9d539546_85864cuda3std3__45__cpo5beginE)
_ZN39_INTERNAL_c838d714_4_k_cu_9d539546_85864cuda3std3__45__cpo5beginE:
	.zero		1
	.type		_ZN39_INTERNAL_c838d714_4_k_cu_9d539546_85864cuda3std3__441_GLOBAL__N__c838d714_4_k_cu_9d539546_85866ignoreE,@object
	.size		_ZN39_INTERNAL_c838d714_4_k_cu_9d539546_85864cuda3std3__441_GLOBAL__N__c838d714_4_k_cu_9d539546_85866ignoreE,(_ZN39_INTERNAL_c838d714_4_k_cu_9d539546_85864cute7productE - _ZN39_INTERNAL_c838d714_4_k_cu_9d539546_85864cuda3std3__441_GLOBAL__N__c838d714_4_k_cu_9d539546_85866ignoreE)
_ZN39_INTERNAL_c838d714_4_k_cu_9d539546_85864cuda3std3__441_GLOBAL__N__c838d714_4_k_cu_9d539546_85866ignoreE:
	.zero		1
	.type		_ZN39_INTERNAL_c838d714_4_k_cu_9d539546_85864cute7productE,@object
	.size		_ZN39_INTERNAL_c838d714_4_k_cu_9d539546_85864cute7productE,(_ZN39_INTERNAL_c838d714_4_k_cu_9d539546_85864cuda3std3__45__cpo3endE - _ZN39_INTERNAL_c838d714_4_k_cu_9d539546_85864cute7productE)
_ZN39_INTERNAL_c838d714_4_k_cu_9d539546_85864cute7productE:
	.zero		1
	.type		_ZN39_INTERNAL_c838d714_4_k_cu_9d539546_85864cuda3std3__45__cpo3endE,@object
	.size		_ZN39_INTERNAL_c838d714_4_k_cu_9d539546_85864cuda3std3__45__cpo3endE,(_ZN39_INTERNAL_c838d714_4_k_cu_9d539546_85864cuda3std3__419piecewise_constructE - _ZN39_INTERNAL_c838d714_4_k_cu_9d539546_85864cuda3std3__45__cpo3endE)
_ZN39_INTERNAL_c838d714_4_k_cu_9d539546_85864cuda3std3__45__cpo3endE:
	.zero		1
	.type		_ZN39_INTERNAL_c838d714_4_k_cu_9d539546_85864cuda3std3__419piecewise_constructE,@object
	.size		_ZN39_INTERNAL_c838d714_4_k_cu_9d539546_85864cuda3std3__419piecewise_constructE,(_ZN39_INTERNAL_c838d714_4_k_cu_9d539546_85864cuda3std3__45__cpo4cendE - _ZN39_INTERNAL_c838d714_4_k_cu_9d539546_85864cuda3std3__419piecewise_constructE)
_ZN39_INTERNAL_c838d714_4_k_cu_9d539546_85864cuda3std3__419piecewise_constructE:
	.zero		1
	.type		_ZN39_INTERNAL_c838d714_4_k_cu_9d539546_85864cuda3std3__45__cpo4cendE,@object
	.size		_ZN39_INTERNAL_c838d714_4_k_cu_9d539546_85864cuda3std3__45__cpo4cendE,(_ZN39_INTERNAL_c838d714_4_k_cu_9d539546_85864cuda3std6ranges3__45__cpo4swapE - _ZN39_INTERNAL_c838d714_4_k_cu_9d539546_85864cuda3std3__45__cpo4cendE)
_ZN39_INTERNAL_c838d714_4_k_cu_9d539546_85864cuda3std3__45__cpo4cendE:
	.zero		1
	.type		_ZN39_INTERNAL_c838d714_4_k_cu_9d539546_85864cuda3std6ranges3__45__cpo4swapE,@object
	.size		_ZN39_INTERNAL_c838d714_4_k_cu_9d539546_85864cuda3std6ranges3__45__cpo4swapE,(.L_8 - _ZN39_INTERNAL_c838d714_4_k_cu_9d539546_85864cuda3std6ranges3__45__cpo4swapE)
_ZN39_INTERNAL_c838d714_4_k_cu_9d539546_85864cuda3std6ranges3__45__cpo4swapE:
	.zero		1
.L_8:


//--------------------- .nv.constant0._ZN7cutlass13device_kernelINS_4gemm6kernel13GemmUniversalIN4cute5tupleIJiiiiEEENS1_10collective13CollectiveMmaINS1_34MainloopSm90TmaGmmaWarpSpecializedILi11ENS5_IJNS4_1CILi2EEENSA_ILi1EEESC_EEENS1_32KernelTmaWarpSpecializedPingpongEEENS5_IJNSA_ILi64EEENSA_ILi256EEESG_EEEaNS5_IJlSC_lEEEaSJ_NS4_8TiledMMAINS4_8MMA_AtomIJNS4_4SM904GMMA27MMA_64x256x32_S32S8S8_SS_TNEEEENS4_6LayoutINS5_IJSC_SC_SC_EEENS5_IJNSA_ILi0EEESS_SS_EEEEENS5_IJNS4_10UnderscoreESV_SV_EEEEENS4_13SM90_TMA_LOADENS4_14ComposedLayoutINS4_7SwizzleILi2ELi4ELi3EEENS4_18smem_ptr_flag_bitsILi8EEENSQ_INS5_IJNSA_ILi8EEESG_EEENS5_IJSG_SC_EEEEEEEvNS4_8identityENS4_23SM90_TMA_LOAD_MULTICASTES18_vS19_EENS_8epilogue10collective6detail29Sm90TmaWarpSpecializedAdapterINS1D_15DefaultEpilogueIaSJ_SJ_NS1C_6thread17LinearCombinationIaLi1EiiLNS1H_9ScaleType4KindE0ELNS_15FloatRoundStyleE2EaEENS1_15EpilogueDefaultEEEEEvvEEEEvNT_6ParamsE --------------------------
	.section	.nv.constant0._ZN7cutlass13device_kernelINS_4gemm6kernel13GemmUniversalIN4cute5tupleIJiiiiEEENS1_10collective13CollectiveMmaINS1_34MainloopSm90TmaGmmaWarpSpecializedILi11ENS5_IJNS4_1CILi2EEENSA_ILi1EEESC_EEENS1_32KernelTmaWarpSpecializedPingpongEEENS5_IJNSA_ILi64EEENSA_ILi256EEESG_EEEaNS5_IJlSC_lEEEaSJ_NS4_8TiledMMAINS4_8MMA_AtomIJNS4_4SM904GMMA27MMA_64x256x32_S32S8S8_SS_TNEEEENS4_6LayoutINS5_IJSC_SC_SC_EEENS5_IJNSA_ILi0EEESS_SS_EEEEENS5_IJNS4_10UnderscoreESV_SV_EEEEENS4_13SM90_TMA_LOADENS4_14ComposedLayoutINS4_7SwizzleILi2ELi4ELi3EEENS4_18smem_ptr_flag_bitsILi8EEENSQ_INS5_IJNSA_ILi8EEESG_EEENS5_IJSG_SC_EEEEEEEvNS4_8identityENS4_23SM90_TMA_LOAD_MULTICASTES18_vS19_EENS_8epilogue10collective6detail29Sm90TmaWarpSpecializedAdapterINS1D_15DefaultEpilogueIaSJ_SJ_NS1C_6thread17LinearCombinationIaLi1EiiLNS1H_9ScaleType4KindE0ELNS_15FloatRoundStyleE2EaEENS1_15EpilogueDefaultEEEEEvvEEEEvNT_6ParamsE,"a",@progbits
	.sectionflags	@""
	.align	4
.nv.constant0._ZN7cutlass13device_kernelINS_4gemm6kernel13GemmUniversalIN4cute5tupleIJiiiiEEENS1_10collective13CollectiveMmaINS1_34MainloopSm90TmaGmmaWarpSpecializedILi11ENS5_IJNS4_1CILi2EEENSA_ILi1EEESC_EEENS1_32KernelTmaWarpSpecializedPingpongEEENS5_IJNSA_ILi64EEENSA_ILi256EEESG_EEEaNS5_IJlSC_lEEEaSJ_NS4_8TiledMMAINS4_8MMA_AtomIJNS4_4SM904GMMA27MMA_64x256x32_S32S8S8_SS_TNEEEENS4_6LayoutINS5_IJSC_SC_SC_EEENS5_IJNSA_ILi0EEESS_SS_EEEEENS5_IJNS4_10UnderscoreESV_SV_EEEEENS4_13SM90_TMA_LOADENS4_14ComposedLayoutINS4_7SwizzleILi2ELi4ELi3EEENS4_18smem_ptr_flag_bitsILi8EEENSQ_INS5_IJNSA_ILi8EEESG_EEENS5_IJSG_SC_EEEEEEEvNS4_8identityENS4_23SM90_TMA_LOAD_MULTICASTES18_vS19_EENS_8epilogue10collective6detail29Sm90TmaWarpSpecializedAdapterINS1D_15DefaultEpilogueIaSJ_SJ_NS1C_6thread17LinearCombinationIaLi1EiiLNS1H_9ScaleType4KindE0ELNS_15FloatRoundStyleE2EaEENS1_15EpilogueDefaultEEEEEvvEEEEvNT_6ParamsE:
	.zero		1664


//--------------------- SYMBOLS --------------------------

	.type		.nv.reservedSmem.offset0,@object
	.size		.nv.reservedSmem.offset0,0x4
	.type		__assertfail,@function
